def attn_fwd(
    Q,
    K,
    V,
    Out,
    Lse,
    sm_scale,
    stride_qz,
    stride_qh,
    stride_qm,
    stride_qk,
    stride_kz,
    stride_kh,
    stride_kn,
    stride_kk,
    stride_vz,
    stride_vh,
    stride_vn,
    stride_vk,
    stride_oz,
    stride_oh,
    stride_om,
    stride_ok,
    seqlen_q,
    seqlen_k,
    BLOCK_M: tl.constexpr,
    BLOCK_N: tl.constexpr,
    HEAD_DIM: tl.constexpr,
    CAUSAL: tl.constexpr,
):
    start_m = tl.program_id(0)
    off_hz = tl.program_id(1)
    q_off = off_hz * stride_qh
    k_off = off_hz * stride_kh
    v_off = off_hz * stride_vh
    offs_m = start_m * BLOCK_M + tl.arange(0, BLOCK_M)
    offs_d = tl.arange(0, HEAD_DIM)
    offs_n = tl.arange(0, BLOCK_N)
    q_ptrs = Q + q_off + offs_m[:, None] * stride_qm + offs_d[None, :] * stride_qk
    k_ptrs = K + k_off + offs_d[:, None] * stride_kk + offs_n[None, :] * stride_kn
    v_ptrs = V + v_off + offs_n[:, None] * stride_vn + offs_d[None, :] * stride_vk
    m_i = tl.full([BLOCK_M], float("-inf"), dtype=tl.float32)
    l_i = tl.zeros([BLOCK_M], dtype=tl.float32) + 1.0
    acc = tl.zeros([BLOCK_M, HEAD_DIM], dtype=tl.float32)
    q = tl.load(q_ptrs)
    acc, l_i, m_i = _attn_fwd_inner(
        acc,
        l_i,
        m_i,
        q,
        k_ptrs,
        v_ptrs,
        sm_scale,
        stride_kn,
        stride_vn,
        start_m,
        seqlen_k,
        BLOCK_M,
        BLOCK_N,
        HEAD_DIM,
        CAUSAL,
    )
    acc = acc / l_i[:, None]
    lse = m_i + tl.math.log2(l_i) / 1.4426950408889634
    o_ptrs = (
        Out
        + off_hz * stride_oh
        + offs_m[:, None] * stride_om
        + offs_d[None, :] * stride_ok
    )
    tl.store(o_ptrs, acc.to(Out.dtype.element_ty))
    tl.store(Lse + off_hz * seqlen_q + offs_m, lse)

# config = {"BLOCK_M": 256, "BLOCK_N": 32, "HEAD_DIM": 64, "arch": "sm_100", "causal": false, "dtype": "bf16", "num_stages": 2, "num_warps": 8}
# arch = sm_100


// ===== COMPILED SASS (sm_100a) =====

	.target	sm_100a

	.elftype	@"ET_EXEC"


//--------------------- .note.nv.tkinfo           --------------------------
	.section	.note.nv.tkinfo,"",@"SHT_NOTE"
	.sectionflags	@"SHF_NOTE_NV_TKINFO"
	.tkinfo
        /*0018*/ 	.word	0x00000081
        /*0030*/ 	.string	""
        /*0030*/ 	.string	"ptxas-blackwell"
        /*0030*/ 	.string	"Cuda compilation tools, release 12.9, V12.9.86"
        /*0030*/ 	.string	"Build cuda_12.9.r12.9/compiler.36037853_0"
        /*0030*/ 	.string	"-v  -suppress-debug-info  -lineinfo  -arch sm_100a "



//--------------------- .note.nv.cuver            --------------------------
	.section	.note.nv.cuver,"",@"SHT_NOTE"
	.sectionflags	@"SHF_NOTE_NV_CUVER"
        /*0018*/ 	.short	0x0001
        /*001a*/ 	.short	0x0064
        /*001c*/ 	.short	0x0001
        /*001e*/ 	.short	0x0000
        /*0020*/ 	.short	0x0001
        /*0022*/ 	.short	0x0000


//--------------------- .nv.info                  --------------------------
	.section	.nv.info,"",@"SHT_CUDA_INFO"
	.align	4


	//----- nvinfo : EIATTR_REGCOUNT
	.align		4
        /*0000*/ 	.byte	0x04, 0x2f
        /*0002*/ 	.short	(.L_5 - .L_4)
	.align		4
.L_4:
        /*0004*/ 	.word	index@(attn_fwd)
        /*0008*/ 	.word	0x000000d4


	//----- nvinfo : EIATTR_FRAME_SIZE
	.align		4
.L_5:
        /*000c*/ 	.byte	0x04, 0x11
        /*000e*/ 	.short	(.L_7 - .L_6)
	.align		4
.L_6:
        /*0010*/ 	.word	index@($__internal_2_$__cuda_sm10x_tcgen05_guardrail_trap_unallocated_columns_being_dealloced)
        /*0014*/ 	.word	0x00000000


	//----- nvinfo : EIATTR_FRAME_SIZE
	.align		4
.L_7:
        /*0018*/ 	.byte	0x04, 0x11
        /*001a*/ 	.short	(.L_9 - .L_8)
	.align		4
.L_8:
        /*001c*/ 	.word	index@($__internal_1_$__cuda_sm10x_tcgen05_guardrail_trap_phase_invalid_during_alloc)
        /*0020*/ 	.word	0x00000000


	//----- nvinfo : EIATTR_FRAME_SIZE
	.align		4
.L_9:
        /*0024*/ 	.byte	0x04, 0x11
        /*0026*/ 	.short	(.L_11 - .L_10)
	.align		4
.L_10:
        /*0028*/ 	.word	index@($__internal_0_$__cuda_sm10x_tcgen05_guardrail_trap_col_being_dealloced_not_returned_by_alloc)
        /*002c*/ 	.word	0x00000000


	//----- nvinfo : EIATTR_FRAME_SIZE
	.align		4
.L_11:
        /*0030*/ 	.byte	0x04, 0x11
        /*0032*/ 	.short	(.L_13 - .L_12)
	.align		4
.L_12:
        /*0034*/ 	.word	index@(attn_fwd)
        /*0038*/ 	.word	0x00000000


	//----- nvinfo : EIATTR_MIN_STACK_SIZE
	.align		4
.L_13:
        /*003c*/ 	.byte	0x04, 0x12
        /*003e*/ 	.short	(.L_15 - .L_14)
	.align		4
.L_14:
        /*0040*/ 	.word	index@(attn_fwd)
        /*0044*/ 	.word	0x00000000
.L_15:


//--------------------- .nv.info.attn_fwd         --------------------------
	.section	.nv.info.attn_fwd,"",@"SHT_CUDA_INFO"
	.sectionflags	@""
	.align	4


	//----- nvinfo : EIATTR_CUDA_API_VERSION
	.align		4
        /*0000*/ 	.byte	0x04, 0x37
        /*0002*/ 	.short	(.L_17 - .L_16)
.L_16:
        /*0004*/ 	.word	0x00000081


	//----- nvinfo : EIATTR_KPARAM_INFO
	.align		4
.L_17:
        /*0008*/ 	.byte	0x04, 0x17
        /*000a*/ 	.short	(.L_19 - .L_18)
.L_18:
        /*000c*/ 	.word	0x00000000
        /*0010*/ 	.short	0x0019
        /*0012*/ 	.short	0x0080
        /*0014*/ 	.byte	0x00, 0xf4, 0x21, 0x00


	//----- nvinfo : EIATTR_KPARAM_INFO
	.align		4
.L_19:
        /*0018*/ 	.byte	0x04, 0x17
        /*001a*/ 	.short	(.L_21 - .L_20)
.L_20:
        /*001c*/ 	.word	0x00000000
        /*0020*/ 	.short	0x0018
        /*0022*/ 	.short	0x0078
        /*0024*/ 	.byte	0x00, 0xf4, 0x21, 0x00


	//----- nvinfo : EIATTR_KPARAM_INFO
	.align		4
.L_21:
        /*0028*/ 	.byte	0x04, 0x17
        /*002a*/ 	.short	(.L_23 - .L_22)
.L_22:
        /*002c*/ 	.word	0x00000000
        /*0030*/ 	.short	0x0017
        /*0032*/ 	.short	0x0070
        /*0034*/ 	.byte	0x00, 0xf0, 0x11, 0x00


	//----- nvinfo : EIATTR_KPARAM_INFO
	.align		4
.L_23:
        /*0038*/ 	.byte	0x04, 0x17
        /*003a*/ 	.short	(.L_25 - .L_24)
.L_24:
        /*003c*/ 	.word	0x00000000
        /*0040*/ 	.short	0x0016
        /*0042*/ 	.short	0x006c
        /*0044*/ 	.byte	0x00, 0xf0, 0x11, 0x00


	//----- nvinfo : EIATTR_KPARAM_INFO
	.align		4
.L_25:
        /*0048*/ 	.byte	0x04, 0x17
        /*004a*/ 	.short	(.L_27 - .L_26)
.L_26:
        /*004c*/ 	.word	0x00000000
        /*0050*/ 	.short	0x0015
        /*0052*/ 	.short	0x0068
        /*0054*/ 	.byte	0x00, 0xf0, 0x11, 0x00


	//----- nvinfo : EIATTR_KPARAM_INFO
	.align		4
.L_27:
        /*0058*/ 	.byte	0x04, 0x17
        /*005a*/ 	.short	(.L_29 - .L_28)
.L_28:
        /*005c*/ 	.word	0x00000000
        /*0060*/ 	.short	0x0014
        /*0062*/ 	.short	0x0064
        /*0064*/ 	.byte	0x00, 0xf0, 0x11, 0x00


	//----- nvinfo : EIATTR_KPARAM_INFO
	.align		4
.L_29:
        /*0068*/ 	.byte	0x04, 0x17
        /*006a*/ 	.short	(.L_31 - .L_30)
.L_30:
        /*006c*/ 	.word	0x00000000
        /*0070*/ 	.short	0x0013
        /*0072*/ 	.short	0x0060
        /*0074*/ 	.byte	0x00, 0xf0, 0x11, 0x00


	//----- nvinfo : EIATTR_KPARAM_INFO
	.align		4
.L_31:
        /*0078*/ 	.byte	0x04, 0x17
        /*007a*/ 	.short	(.L_33 - .L_32)
.L_32:
        /*007c*/ 	.word	0x00000000
        /*0080*/ 	.short	0x0012
        /*0082*/ 	.short	0x005c
        /*0084*/ 	.byte	0x00, 0xf0, 0x11, 0x00


	//----- nvinfo : EIATTR_KPARAM_INFO
	.align		4
.L_33:
        /*0088*/ 	.byte	0x04, 0x17
        /*008a*/ 	.short	(.L_35 - .L_34)
.L_34:
        /*008c*/ 	.word	0x00000000
        /*0090*/ 	.short	0x0011
        /*0092*/ 	.short	0x0058
        /*0094*/ 	.byte	0x00, 0xf0, 0x11, 0x00


	//----- nvinfo : EIATTR_KPARAM_INFO
	.align		4
.L_35:
        /*0098*/ 	.byte	0x04, 0x17
        /*009a*/ 	.short	(.L_37 - .L_36)
.L_36:
        /*009c*/ 	.word	0x00000000
        /*00a0*/ 	.short	0x0010
        /*00a2*/ 	.short	0x0054
        /*00a4*/ 	.byte	0x00, 0xf0, 0x11, 0x00


	//----- nvinfo : EIATTR_KPARAM_INFO
	.align		4
.L_37:
        /*00a8*/ 	.byte	0x04, 0x17
        /*00aa*/ 	.short	(.L_39 - .L_38)
.L_38:
        /*00ac*/ 	.word	0x00000000
        /*00b0*/ 	.short	0x000f
        /*00b2*/ 	.short	0x0050
        /*00b4*/ 	.byte	0x00, 0xf0, 0x11, 0x00


	//----- nvinfo : EIATTR_KPARAM_INFO
	.align		4
.L_39:
        /*00b8*/ 	.byte	0x04, 0x17
        /*00ba*/ 	.short	(.L_41 - .L_40)
.L_40:
        /*00bc*/ 	.word	0x00000000
        /*00c0*/ 	.short	0x000e
        /*00c2*/ 	.short	0x004c
        /*00c4*/ 	.byte	0x00, 0xf0, 0x11, 0x00


	//----- nvinfo : EIATTR_KPARAM_INFO
	.align		4
.L_41:
        /*00c8*/ 	.byte	0x04, 0x17
        /*00ca*/ 	.short	(.L_43 - .L_42)
.L_42:
        /*00cc*/ 	.word	0x00000000
        /*00d0*/ 	.short	0x000d
        /*00d2*/ 	.short	0x0048
        /*00d4*/ 	.byte	0x00, 0xf0, 0x11, 0x00


	//----- nvinfo : EIATTR_KPARAM_INFO
	.align		4
.L_43:
        /*00d8*/ 	.byte	0x04, 0x17
        /*00da*/ 	.short	(.L_45 - .L_44)
.L_44:
        /*00dc*/ 	.word	0x00000000
        /*00e0*/ 	.short	0x000c
        /*00e2*/ 	.short	0x0044
        /*00e4*/ 	.byte	0x00, 0xf0, 0x11, 0x00


	//----- nvinfo : EIATTR_KPARAM_INFO
	.align		4
.L_45:
        /*00e8*/ 	.byte	0x04, 0x17
        /*00ea*/ 	.short	(.L_47 - .L_46)
.L_46:
        /*00ec*/ 	.word	0x00000000
        /*00f0*/ 	.short	0x000b
        /*00f2*/ 	.short	0x0040
        /*00f4*/ 	.byte	0x00, 0xf0, 0x11, 0x00


	//----- nvinfo : EIATTR_KPARAM_INFO
	.align		4
.L_47:
        /*00f8*/ 	.byte	0x04, 0x17
        /*00fa*/ 	.short	(.L_49 - .L_48)
.L_48:
        /*00fc*/ 	.word	0x00000000
        /*0100*/ 	.short	0x000a
        /*0102*/ 	.short	0x003c
        /*0104*/ 	.byte	0x00, 0xf0, 0x11, 0x00


	//----- nvinfo : EIATTR_KPARAM_INFO
	.align		4
.L_49:
        /*0108*/ 	.byte	0x04, 0x17
        /*010a*/ 	.short	(.L_51 - .L_50)
.L_50:
        /*010c*/ 	.word	0x00000000
        /*0110*/ 	.short	0x0009
        /*0112*/ 	.short	0x0038
        /*0114*/ 	.byte	0x00, 0xf0, 0x11, 0x00


	//----- nvinfo : EIATTR_KPARAM_INFO
	.align		4
.L_51:
        /*0118*/ 	.byte	0x04, 0x17
        /*011a*/ 	.short	(.L_53 - .L_52)
.L_52:
        /*011c*/ 	.word	0x00000000
        /*0120*/ 	.short	0x0008
        /*0122*/ 	.short	0x0034
        /*0124*/ 	.byte	0x00, 0xf0, 0x11, 0x00


	//----- nvinfo : EIATTR_KPARAM_INFO
	.align		4
.L_53:
        /*0128*/ 	.byte	0x04, 0x17
        /*012a*/ 	.short	(.L_55 - .L_54)
.L_54:
        /*012c*/ 	.word	0x00000000
        /*0130*/ 	.short	0x0007
        /*0132*/ 	.short	0x0030
        /*0134*/ 	.byte	0x00, 0xf0, 0x11, 0x00


	//----- nvinfo : EIATTR_KPARAM_INFO
	.align		4
.L_55:
        /*0138*/ 	.byte	0x04, 0x17
        /*013a*/ 	.short	(.L_57 - .L_56)
.L_56:
        /*013c*/ 	.word	0x00000000
        /*0140*/ 	.short	0x0006
        /*0142*/ 	.short	0x002c
        /*0144*/ 	.byte	0x00, 0xf0, 0x11, 0x00


	//----- nvinfo : EIATTR_KPARAM_INFO
	.align		4
.L_57:
        /*0148*/ 	.byte	0x04, 0x17
        /*014a*/ 	.short	(.L_59 - .L_58)
.L_58:
        /*014c*/ 	.word	0x00000000
        /*0150*/ 	.short	0x0005
        /*0152*/ 	.short	0x0028
        /*0154*/ 	.byte	0x00, 0xf0, 0x11, 0x00


	//----- nvinfo : EIATTR_KPARAM_INFO
	.align		4
.L_59:
        /*0158*/ 	.byte	0x04, 0x17
        /*015a*/ 	.short	(.L_61 - .L_60)
.L_60:
        /*015c*/ 	.word	0x00000000
        /*0160*/ 	.short	0x0004
        /*0162*/ 	.short	0x0020
        /*0164*/ 	.byte	0x00, 0xf4, 0x21, 0x00


	//----- nvinfo : EIATTR_KPARAM_INFO
	.align		4
.L_61:
        /*0168*/ 	.byte	0x04, 0x17
        /*016a*/ 	.short	(.L_63 - .L_62)
.L_62:
        /*016c*/ 	.word	0x00000000
        /*0170*/ 	.short	0x0003
        /*0172*/ 	.short	0x0018
        /*0174*/ 	.byte	0x00, 0xf4, 0x21, 0x00


	//----- nvinfo : EIATTR_KPARAM_INFO
	.align		4
.L_63:
        /*0178*/ 	.byte	0x04, 0x17
        /*017a*/ 	.short	(.L_65 - .L_64)
.L_64:
        /*017c*/ 	.word	0x00000000
        /*0180*/ 	.short	0x0002
        /*0182*/ 	.short	0x0010
        /*0184*/ 	.byte	0x00, 0xf4, 0x21, 0x00


	//----- nvinfo : EIATTR_KPARAM_INFO
	.align		4
.L_65:
        /*0188*/ 	.byte	0x04, 0x17
        /*018a*/ 	.short	(.L_67 - .L_66)
.L_66:
        /*018c*/ 	.word	0x00000000
        /*0190*/ 	.short	0x0001
        /*0192*/ 	.short	0x0008
        /*0194*/ 	.byte	0x00, 0xf4, 0x21, 0x00


	//----- nvinfo : EIATTR_KPARAM_INFO
	.align		4
.L_67:
        /*0198*/ 	.byte	0x04, 0x17
        /*019a*/ 	.short	(.L_69 - .L_68)
.L_68:
        /*019c*/ 	.word	0x00000000
        /*01a0*/ 	.short	0x0000
        /*01a2*/ 	.short	0x0000
        /*01a4*/ 	.byte	0x00, 0xf4, 0x21, 0x00


	//----- nvinfo : EIATTR_AT_ENTRY_FRAGMENTS
	.align		4
.L_69:
        /*01a8*/ 	.byte	0x04, 0x4f
        /*01aa*/ 	.short	(.L_71 - .L_70)


	//   ....[0]....
.L_70:
        /*01ac*/ 	.word	0x00000004


	//----- nvinfo : EIATTR_RESERVED_SMEM_USED
	.align		4
.L_71:
        /*01b0*/ 	.byte	0x01, 0x41
	.zero		2


	//----- nvinfo : EIATTR_SPARSE_MMA_MASK
	.align		4
        /*01b4*/ 	.byte	0x03, 0x50
        /*01b6*/ 	.short	0x0000


	//----- nvinfo : EIATTR_TCGEN05_1CTA_USED
	.align		4
        /*01b8*/ 	.byte	0x01, 0x51
	.zero		2


	//----- nvinfo : EIATTR_MAXREG_COUNT
	.align		4
        /*01bc*/ 	.byte	0x03, 0x1b
        /*01be*/ 	.short	0x00ff


	//----- nvinfo : EIATTR_NUM_BARRIERS
	.align		4
        /*01c0*/ 	.byte	0x02, 0x4c
        /*01c2*/ 	.byte	0x01
	.zero		1


	//----- nvinfo : EIATTR_INT_WARP_WIDE_INSTR_OFFSETS
	.align		4
        /*01c4*/ 	.byte	0x04, 0x31
        /*01c6*/ 	.short	(.L_73 - .L_72)


	//   ....[0]....
.L_72:
        /*01c8*/ 	.word	0x00001aa0


	//   ....[1]....
        /*01cc*/ 	.word	0x00001ac0


	//   ....[2]....
        /*01d0*/ 	.word	0x000020d0


	//   ....[3]....
        /*01d4*/ 	.word	0x00002290


	//   ....[4]....
        /*01d8*/ 	.word	0x000041a0


	//   ....[5]....
        /*01dc*/ 	.word	0x000081a0


	//   ....[6]....
        /*01e0*/ 	.word	0x000081f0


	//----- nvinfo : EIATTR_COOP_GROUP_MASK_REGIDS
	.align		4
.L_73:
        /*01e4*/ 	.byte	0x04, 0x29
        /*01e6*/ 	.short	(.L_75 - .L_74)


	//   ....[0]....
.L_74:
        /*01e8*/ 	.word	0xffffffff


	//   ....[1]....
        /*01ec*/ 	.word	0xffffffff


	//   ....[2]....
        /*01f0*/ 	.word	0xffffffff


	//   ....[3]....
        /*01f4*/ 	.word	0xffffffff


	//----- nvinfo : EIATTR_COOP_GROUP_INSTR_OFFSETS
	.align		4
.L_75:
        /*01f8*/ 	.byte	0x04, 0x28
        /*01fa*/ 	.short	(.L_77 - .L_76)


	//   ....[0]....
.L_76:
        /*01fc*/ 	.word	0x00000050


	//   ....[1]....
        /*0200*/ 	.word	0x00000310


	//   ....[2]....
        /*0204*/ 	.word	0x00008030


	//   ....[3]....
        /*0208*/ 	.word	0x000082a0


	//----- nvinfo : EIATTR_VRC_CTA_INIT_COUNT
	.align		4
.L_77:
        /*020c*/ 	.byte	0x02, 0x4a
        /*020e*/ 	.byte	0x80
	.zero		1


	//----- nvinfo : EIATTR_MBARRIER_INSTR_OFFSETS
	.align		4
        /*0210*/ 	.byte	0x04, 0x39
        /*0212*/ 	.short	(.L_79 - .L_78)


	//   ....[0]....
.L_78:
        /*0214*/ 	.word	0x00001fb0
        /*0218*/ 	.word	0x000000ff
        /*021c*/ 	.word	0x00000000
        /*0220*/ 	.short	0x0100
        /*0222*/ 	.byte	0x17
	.zero		1


	//   ....[1]....
        /*0224*/ 	.word	0x00002270
        /*0228*/ 	.word	0x000000ff
        /*022c*/ 	.word	0x0000b008
        /*0230*/ 	.short	0x0100
        /*0232*/ 	.byte	0x14
	.zero		1


	//   ....[2]....
        /*0234*/ 	.word	0x00002500
        /*0238*/ 	.word	0x000000ff
        /*023c*/ 	.word	0x00009000
        /*0240*/ 	.short	0x0100
        /*0242*/ 	.byte	0x14
	.zero		1


	//   ....[3]....
        /*0244*/ 	.word	0x000028b0
        /*0248*/ 	.word	0x000000ff
        /*024c*/ 	.word	0x00009000
        /*0250*/ 	.short	0x010a
        /*0252*/ 	.byte	0x14
	.zero		1


	//   ....[4]....
        /*0254*/ 	.word	0x00002900
        /*0258*/ 	.word	0x000000ff
        /*025c*/ 	.word	0x00009000
        /*0260*/ 	.short	0x0108
        /*0262*/ 	.byte	0x14
	.zero		1


	//   ....[5]....
        /*0264*/ 	.word	0x00004260
        /*0268*/ 	.word	0x000000ff
        /*026c*/ 	.word	0x0000b010
        /*0270*/ 	.short	0x0100
        /*0272*/ 	.byte	0x14
	.zero		1


	//   ....[6]....
        /*0274*/ 	.word	0x000044b0
        /*0278*/ 	.word	0x000000ff
        /*027c*/ 	.word	0x0000b010
        /*0280*/ 	.short	0x010a
        /*0282*/ 	.byte	0x14
	.zero		1


	//   ....[7]....
        /*0284*/ 	.word	0x00004530
        /*0288*/ 	.word	0x000000ff
        /*028c*/ 	.word	0x0000b010
        /*0290*/ 	.short	0x0108
        /*0292*/ 	.byte	0x14
	.zero		1


	//   ....[8]....
        /*0294*/ 	.word	0x00004550
        /*0298*/ 	.word	0x000000ff
        /*029c*/ 	.word	0x00000000
        /*02a0*/ 	.short	0x010a
        /*02a2*/ 	.byte	0x17
	.zero		1


	//   ....[9]....
        /*02a4*/ 	.word	0x00005b90
        /*02a8*/ 	.word	0x000000ff
        /*02ac*/ 	.word	0x00000000
        /*02b0*/ 	.short	0x010a
        /*02b2*/ 	.byte	0x17
	.zero		1


	//   ....[10]....
        /*02b4*/ 	.word	0x00005d10
        /*02b8*/ 	.word	0x000000ff
        /*02bc*/ 	.word	0x0000b000
        /*02c0*/ 	.short	0x0108
        /*02c2*/ 	.byte	0x14
	.zero		1


	//   ....[11]....
        /*02c4*/ 	.word	0x00005e30
        /*02c8*/ 	.word	0x000000ff
        /*02cc*/ 	.word	0x0000b008
        /*02d0*/ 	.short	0x0108
        /*02d2*/ 	.byte	0x14
	.zero		1


	//   ....[12]....
        /*02d4*/ 	.word	0x000082c0
        /*02d8*/ 	.word	0x000000ff
        /*02dc*/ 	.word	0x00009000
        /*02e0*/ 	.short	0x010a
        /*02e2*/ 	.byte	0x14
	.zero		1


	//   ....[13]....
        /*02e4*/ 	.word	0x000082f0
        /*02e8*/ 	.word	0x000000ff
        /*02ec*/ 	.word	0x0000b010
        /*02f0*/ 	.short	0x010a
        /*02f2*/ 	.byte	0x14
	.zero		1


	//   ....[14]....
        /*02f4*/ 	.word	0x00008320
        /*02f8*/ 	.word	0x000000ff
        /*02fc*/ 	.word	0x00000000
        /*0300*/ 	.short	0x010a
        /*0302*/ 	.byte	0x17
	.zero		1


	//   ....[15]....
        /*0304*/ 	.word	0x00008350
        /*0308*/ 	.word	0x000000ff
        /*030c*/ 	.word	0x00000000
        /*0310*/ 	.short	0x010a
        /*0312*/ 	.byte	0x17
	.zero		1


	//----- nvinfo : EIATTR_NUM_MBARRIERS
	.align		4
.L_79:
        /*0314*/ 	.byte	0x03, 0x38
        /*0316*/ 	.short	0xffff


	//----- nvinfo : EIATTR_EXIT_INSTR_OFFSETS
	.align		4
        /*0318*/ 	.byte	0x04, 0x1c
        /*031a*/ 	.short	(.L_81 - .L_80)


	//   ....[0]....
.L_80:
        /*031c*/ 	.word	0x000082b0


	//----- nvinfo : EIATTR_REQNTID
	.align		4
.L_81:
        /*0320*/ 	.byte	0x04, 0x10
        /*0322*/ 	.short	(.L_83 - .L_82)
.L_82:
        /*0324*/ 	.word	0x00000100
        /*0328*/ 	.word	0x00000001
        /*032c*/ 	.word	0x00000001


	//----- nvinfo : EIATTR_CRS_STACK_SIZE
	.align		4
.L_83:
        /*0330*/ 	.byte	0x04, 0x1e
        /*0332*/ 	.short	(.L_85 - .L_84)
.L_84:
        /*0334*/ 	.word	0x00000000


	//----- nvinfo : EIATTR_CBANK_PARAM_SIZE
	.align		4
.L_85:
        /*0338*/ 	.byte	0x03, 0x19
        /*033a*/ 	.short	0x0088


	//----- nvinfo : EIATTR_PARAM_CBANK
	.align		4
        /*033c*/ 	.byte	0x04, 0x0a
        /*033e*/ 	.short	(.L_87 - .L_86)
	.align		4
.L_86:
        /*0340*/ 	.word	index@(.nv.constant0.attn_fwd)
        /*0344*/ 	.short	0x0380
        /*0346*/ 	.short	0x0088


	//----- nvinfo : EIATTR_SW_WAR
	.align		4
.L_87:
        /*0348*/ 	.byte	0x04, 0x36
        /*034a*/ 	.short	(.L_89 - .L_88)
.L_88:
        /*034c*/ 	.word	0x00000008
.L_89:


//--------------------- .nv.compat                --------------------------
	.section	.nv.compat,"",@"SHT_CUDA_COMPAT_INFO"
	.align	4
        /*0000*/ 	.byte	0x02, 0x02, 0x02, 0x00, 0x02, 0x05, 0x05, 0x00, 0x02, 0x03, 0x00, 0x00, 0x02, 0x06, 0x01, 0x00


//--------------------- .nv.callgraph             --------------------------
	.section	.nv.callgraph,"",@"SHT_CUDA_CALLGRAPH"
	.align	4
	.sectionentsize	8
	.align		4
        /*0000*/ 	.word	0x00000000
	.align		4
        /*0004*/ 	.word	0xffffffff
	.align		4
        /*0008*/ 	.word	0x00000000
	.align		4
        /*000c*/ 	.word	0xfffffffe
	.align		4
        /*0010*/ 	.word	0x00000000
	.align		4
        /*0014*/ 	.word	0xfffffffd
	.align		4
        /*0018*/ 	.word	0x00000000
	.align		4
        /*001c*/ 	.word	0xfffffffc


//--------------------- .nv.constant4             --------------------------
	.section	.nv.constant4,"a",@progbits
	.align	8
	.align		8
.nv.constant4:
        /*0000*/ 	.dword	_$_str


//--------------------- .text.attn_fwd            --------------------------
	.section	.text.attn_fwd,"ax",@progbits
	.align	128
        .global         attn_fwd
        .type           attn_fwd,@function
        .size           attn_fwd,(.L_x_28 - attn_fwd)
        .other          attn_fwd,@"STO_CUDA_ENTRY STV_DEFAULT"
attn_fwd:
.text.attn_fwd:
[----:B------:R-:W0:Y:S01]  /*0000*/  LDC R1, c[0x0][0x37c] ;  /* 0x0000df00ff017b82 */ /* 0x000e220000000800 */
[----:B------:R-:W1:Y:S02]  /*0010*/  S2R R36, SR_TID.X ;  /* 0x0000000000247919 */ /* 0x000e640000002100 */
[----:B-1----:R-:W-:-:S13]  /*0020*/  ISETP.GE.U32.AND P0, PT, R36, 0x20, PT ;  /* 0x000000202400780c */ /* 0x002fda0003f06070 */
[----:B------:R-:W-:Y:S05]  /*0030*/  @P0 BRA `(.L_x_0) ;  /* 0x0000000000b80947 */ /* 0x000fea0003800000 */
[----:B------:R-:W1:Y:S01]  /*0040*/  S2UR UR6, SR_CgaCtaId ;  /* 0x00000000000679c3 */ /* 0x000e620000008800 */
[----:B------:R-:W-:Y:S01]  /*0050*/  NOP ;  /* 0x0000000000007918 */ /* 0x000fe20000000000 */
[----:B------:R-:W-:Y:S02]  /*0060*/  UMOV UR4, 0x40 ;  /* 0x0000004000047882 */ /* 0x000fe40000000000 */
[----:B-1----:R-:W-:-:S09]  /*0070*/  ULEA UR4, UR6, UR4, 0x18 ;  /* 0x0000000406047291 */ /* 0x002fd2000f8ec0ff */
[----:B------:R-:W1:Y:S01]  /*0080*/  LDS.U8 R0, [UR4] ;  /* 0x00000004ff007984 */ /* 0x000e620008000000 */
[----:B------:R-:W-:Y:S02]  /*0090*/  UMOV UR4, 0x400 ;  /* 0x0000040000047882 */ /* 0x000fe40000000000 */
[----:B------:R-:W-:Y:S01]  /*00a0*/  ULEA UR4, UR6, UR4, 0x18 ;  /* 0x0000000406047291 */ /* 0x000fe2000f8ec0ff */
[----:B-1----:R-:W-:-:S13]  /*00b0*/  ISETP.NE.AND P1, PT, R0, RZ, PT ;  /* 0x000000ff0000720c */ /* 0x002fda0003f25270 */
[----:B------:R-:W-:Y:S05]  /*00c0*/  @P1 BRA `(.L_x_1) ;  /* 0x00000000007c1947 */ /* 0x000fea0003800000 */
[----:B------:R-:W-:-:S13]  /*00d0*/  ELECT P1, URZ, PT ;  /* 0x0000000000ff782f */ /* 0x000fda0003820000 */
[----:B------:R-:W-:Y:S05]  /*00e0*/  @!P1 BRA `(.L_x_2) ;  /* 0x0000000000849947 */ /* 0x000fea0003800000 */
[----:B------:R-:W-:Y:S01]  /*00f0*/  UMOV UR5, 0x8 ;  /* 0x0000000800057882 */ /* 0x000fe20000000000 */
[----:B------:R-:W-:Y:S01]  /*0100*/  HFMA2 R4, -RZ, RZ, 0, 5.9604644775390625e-08 ;  /* 0x00000001ff047431 */ /* 0x000fe200000001ff */
[----:B------:R-:W-:-:S03]  /*0110*/  MOV R5, 0xff ;  /* 0x000000ff00057802 */ /* 0x000fc60000000f00 */
[----:B------:R-:W-:Y:S04]  /*0120*/  DEPBAR.LE SB1, 0x36 ;  /* 0x00009d800000791a */ /* 0x000fe80000000000 */
[----:B------:R-:W1:Y:S02]  /*0130*/  UTCATOMSWS.FIND_AND_SET.ALIGN UP0, UR5, UR5 ;  /* 0x00000005000575e3 */ /* 0x000e640008000800 */
[----:B-1----:R-:W-:-:S04]  /*0140*/  PLOP3.LUT P1, PT, PT, PT, UP0, 0x80, 0x8 ;  /* 0x000000000008781c */ /* 0x002fc80003f2f008 */
[----:B------:R-:W-:-:S04]  /*0150*/  SEL R0, RZ, 0xffffffff, !P1 ;  /* 0xffffffffff007807 */ /* 0x000fc80004800000 */
[----:B------:R-:W-:Y:S02]  /*0160*/  ISETP.NE.AND P1, PT, R0, RZ, PT ;  /* 0x000000ff0000720c */ /* 0x000fe40003f25270 */
[----:B------:R-:W-:-:S11]  /*0170*/  MOV R0, UR5 ;  /* 0x0000000500007c02 */ /* 0x000fd60008000f00 */
[----:B------:R-:W-:Y:S05]  /*0180*/  @P1 BRA `(.L_x_3) ;  /* 0x0000000000241947 */ /* 0x000fea0003800000 */
.L_x_4:
[----:B------:R-:W-:Y:S05]  /*0190*/  NANOSLEEP 0x64 ;  /* 0x000000640000795d */ /* 0x000fea0003800000 */
[----:B------:R-:W-:-:S05]  /*01a0*/  UMOV UR5, 0x8 ;  /* 0x0000000800057882 */ /* 0x000fca0000000000 */
[----:B------:R-:W-:Y:S04]  /*01b0*/  DEPBAR.LE SB1, 0x36 ;  /* 0x00009d800000791a */ /* 0x000fe80000000000 */
[----:B------:R-:W1:Y:S02]  /*01c0*/  UTCATOMSWS.FIND_AND_SET.ALIGN UP0, UR5, UR5 ;  /* 0x00000005000575e3 */ /* 0x000e640008000800 */
[----:B-1----:R-:W-:-:S04]  /*01d0*/  PLOP3.LUT P1, PT, PT, PT, UP0, 0x80, 0x8 ;  /* 0x000000000008781c */ /* 0x002fc80003f2f008 */
[----:B------:R-:W-:-:S04]  /*01e0*/  SEL R0, RZ, 0xffffffff, !P1 ;  /* 0xffffffffff007807 */ /* 0x000fc80004800000 */
[----:B------:R-:W-:Y:S02]  /*01f0*/  ISETP.NE.AND P1, PT, R0, RZ, PT ;  /* 0x000000ff0000720c */ /* 0x000fe40003f25270 */
[----:B------:R-:W-:-:S11]  /*0200*/  MOV R0, UR5 ;  /* 0x0000000500007c02 */ /* 0x000fd60008000f00 */
[----:B------:R-:W-:Y:S05]  /*0210*/  @!P1 BRA `(.L_x_4) ;  /* 0xfffffffc00dc9947 */ /* 0x000fea000383ffff */
.L_x_3:
[----:B------:R-:W-:Y:S01]  /*0220*/  IADD3 R3, PT, PT, R0, 0x10, RZ ;  /* 0x0000001000037810 */ /* 0x000fe20007ffe0ff */
[----:B------:R-:W-:Y:S01]  /*0230*/  UMOV UR5, 0x50 ;  /* 0x0000005000057882 */ /* 0x000fe20000000000 */
[----:B------:R-:W-:Y:S01]  /*0240*/  SHF.L.U32 R2, R5, R0, RZ ;  /* 0x0000000005027219 */ /* 0x000fe200000006ff */
[----:B------:R-:W-:Y:S01]  /*0250*/  ULEA UR5, UR6, UR5, 0x18 ;  /* 0x0000000506057291 */ /* 0x000fe2000f8ec0ff */
[----:B------:R-:W-:Y:S02]  /*0260*/  SHF.L.U32 R3, R4, R3, RZ ;  /* 0x0000000304037219 */ /* 0x000fe400000006ff */
[----:B------:R-:W-:Y:S02]  /*0270*/  SHF.L.U32 R0, R0, 0x5, RZ ;  /* 0x0000000500007819 */ /* 0x000fe400000006ff */
[----:B------:R-:W-:-:S05]  /*0280*/  LOP3.LUT R2, R3, R2, RZ, 0xfc, !PT ;  /* 0x0000000203027212 */ /* 0x000fca00078efcff */
[----:B------:R1:W-:Y:S04]  /*0290*/  ATOMS.OR RZ, [UR5], R2 ;  /* 0x00000002ffff798c */ /* 0x0003e8000b000005 */
[----:B------:R1:W-:Y:S01]  /*02a0*/  STS [UR4], R0 ;  /* 0x00000000ff007988 */ /* 0x0003e20008000804 */
[----:B------:R-:W-:Y:S05]  /*02b0*/  BRA `(.L_x_2) ;  /* 0x0000000000107947 */ /* 0x000fea0003800000 */
.L_x_1:
[----:B------:R-:W-:Y:S02]  /*02c0*/  MOV R0, 0xffffffff ;  /* 0xffffffff00007802 */ /* 0x000fe40000000f00 */
[----:B------:R-:W-:-:S03]  /*02d0*/  MOV R2, 0x300 ;  /* 0x0000030000027802 */ /* 0x000fc60000000f00 */
[----:B------:R1:W-:Y:S04]  /*02e0*/  STS [UR4], R0 ;  /* 0x00000000ff007988 */ /* 0x0003e80008000804 */
[----:B01----:R-:W-:Y:S05]  /*02f0*/  CALL.REL.NOINC `($__internal_1_$__cuda_sm10x_tcgen05_guardrail_trap_phase_invalid_during_alloc) ;  /* 0x00000080002c7944 */ /* 0x003fea0003c00000 */
.L_x_2:
[----:B------:R-:W-:Y:S05]  /*0300*/  WARPSYNC.ALL ;  /* 0x0000000000007948 */ /* 0x000fea0003800000 */
[----:B------:R-:W-:Y:S01]  /*0310*/  NOP ;  /* 0x0000000000007918 */ /* 0x000fe20000000000 */
.L_x_0:
[----:B-1----:R-:W1:Y:S01]  /*0320*/  S2R R0, SR_CTAID.X ;  /* 0x0000000000007919 */ /* 0x002e620000002500 */
[----:B------:R-:W2:Y:S01]  /*0330*/  S2UR UR9, SR_CTAID.Y ;  /* 0x00000000000979c3 */ /* 0x000ea20000002600 */
[----:B------:R-:W2:Y:S01]  /*0340*/  LDCU.64 UR4, c[0x0][0x3b0] ;  /* 0x00007600ff0477ac */ /* 0x000ea20008000a00 */
[----:B------:R-:W-:Y:S01]  /*0350*/  LOP3.LUT R37, R36, 0xff, RZ, 0xc0, !PT ;  /* 0x000000ff24257812 */ /* 0x000fe200078ec0ff */
[----:B------:R-:W-:Y:S01]  /*0360*/  UMOV UR20, 0x400 ;  /* 0x0000040000147882 */ /* 0x000fe20000000000 */
[----:B------:R-:W3:Y:S04]  /*0370*/  LDCU.64 UR36, c[0x0][0x358] ;  /* 0x00006b00ff2477ac */ /* 0x000ee80008000a00 */
[----:B------:R-:W4:Y:S08]  /*0380*/  LDC.64 R6, c[0x0][0x380] ;  /* 0x0000e000ff067b82 */ /* 0x000f300000000a00 */
[----:B------:R-:W0:Y:S01]  /*0390*/  LDC R139, c[0x0][0x3b8] ;  /* 0x0000ee00ff8b7b82 */ /* 0x000e220000000800 */
[----:B--2---:R-:W-:-:S07]  /*03a0*/  UIMAD UR4, UR9, UR4, URZ ;  /* 0x00000004090472a4 */ /* 0x004fce000f8e02ff */
[----:B------:R-:W2:Y:S01]  /*03b0*/  S2UR UR6, SR_CgaCtaId ;  /* 0x00000000000679c3 */ /* 0x000ea20000008800 */
[----:B------:R-:W-:Y:S01]  /*03c0*/  USHF.L.U32 UR7, UR4, 0x1, URZ ;  /* 0x0000000104077899 */ /* 0x000fe200080006ff */
[----:B-1----:R-:W-:-:S05]  /*03d0*/  LEA R0, R0, R37, 0x8 ;  /* 0x0000002500007211 */ /* 0x002fca00078e40ff */
[----:B------:R-:W-:Y:S01]  /*03e0*/  IMAD R2, R0, UR5, RZ ;  /* 0x0000000500027c24 */ /* 0x000fe2000f8e02ff */
[----:B------:R-:W-:-:S03]  /*03f0*/  UIMAD.WIDE UR4, UR4, 0x2, URZ ;  /* 0x00000002040478a5 */ /* 0x000fc6000f8e02ff */
[C---:B------:R-:W-:Y:S01]  /*0400*/  IMAD.HI R4, R2.reuse, 0x2, RZ ;  /* 0x0000000202047827 */ /* 0x040fe200078e02ff */
[----:B------:R-:W-:Y:S02]  /*0410*/  SHF.L.U32 R3, R2, 0x1, RZ ;  /* 0x0000000102037819 */ /* 0x000fe400000006ff */
[----:B0-----:R-:W-:Y:S02]  /*0420*/  SHF.L.U32 R13, R139, 0x4, RZ ;  /* 0x000000048b0d7819 */ /* 0x001fe400000006ff */
[----:B----4-:R-:W-:Y:S01]  /*0430*/  IADD3 R2, P1, P2, R3, UR7, R6 ;  /* 0x0000000703027c10 */ /* 0x010fe2000fa3e006 */
[C---:B------:R-:W-:Y:S01]  /*0440*/  IMAD R21, R139.reuse, 0x14, RZ ;  /* 0x000000148b157824 */ /* 0x040fe200078e02ff */
[C---:B------:R-:W-:Y:S01]  /*0450*/  SHF.L.U32 R9, R139.reuse, 0x3, RZ ;  /* 0x000000038b097819 */ /* 0x040fe200000006ff */
[C---:B------:R-:W-:Y:S01]  /*0460*/  IMAD R19, R139.reuse, 0xa, RZ ;  /* 0x0000000a8b137824 */ /* 0x040fe200078e02ff */
[----:B------:R-:W-:Y:S01]  /*0470*/  IADD3.X R3, PT, PT, R4, UR5, R7, P1, P2 ;  /* 0x0000000504037c10 */ /* 0x000fe20008fe4407 */
[C---:B------:R-:W-:Y:S01]  /*0480*/  IMAD R17, R139.reuse, 0x50, RZ ;  /* 0x000000508b117824 */ /* 0x040fe200078e02ff */
[CC--:B------:R-:W-:Y:S01]  /*0490*/  LEA R12, P4, R139.reuse, R2.reuse, 0x5 ;  /* 0x000000028b0c7211 */ /* 0x0c0fe200078828ff */
[C---:B------:R-:W-:Y:S01]  /*04a0*/  IMAD R11, R139.reuse, 0x6, RZ ;  /* 0x000000068b0b7824 */ /* 0x040fe200078e02ff */
[CC--:B------:R-:W-:Y:S01]  /*04b0*/  LEA R8, P6, R139.reuse, R2.reuse, 0x4 ;  /* 0x000000028b087211 */ /* 0x0c0fe200078c20ff */
[----:B------:R-:W-:Y:S01]  /*04c0*/  IMAD R27, R139, 0x60, RZ ;  /* 0x000000608b1b7824 */ /* 0x000fe200078e02ff */
[-C--:B------:R-:W-:Y:S01]  /*04d0*/  LEA.HI.X.SX32 R13, R13, R3.reuse, 0x1, P4 ;  /* 0x000000030d0d7211 */ /* 0x080fe200020f0eff */
[----:B------:R-:W-:Y:S01]  /*04e0*/  IMAD R25, R139, 0x28, RZ ;  /* 0x000000288b197824 */ /* 0x000fe200078e02ff */
[-C--:B------:R-:W-:Y:S01]  /*04f0*/  IADD3 R18, P4, PT, R21, R2.reuse, RZ ;  /* 0x0000000215127210 */ /* 0x080fe20007f9e0ff */
[----:B------:R-:W-:Y:S01]  /*0500*/  IMAD R33, R139, 0x18, RZ ;  /* 0x000000188b217824 */ /* 0x000fe200078e02ff */
[----:B------:R-:W-:Y:S01]  /*0510*/  LEA.HI.X.SX32 R9, R9, R3, 0x1, P6 ;  /* 0x0000000309097211 */ /* 0x000fe200030f0eff */
[C---:B------:R-:W-:Y:S01]  /*0520*/  IMAD R41, R139.reuse, 0x30, RZ ;  /* 0x000000308b297824 */ /* 0x040fe200078e02ff */
[C---:B------:R-:W-:Y:S01]  /*0530*/  SHF.L.U32 R15, R139.reuse, 0x5, RZ ;  /* 0x000000058b0f7819 */ /* 0x040fe200000006ff */
[C---:B------:R-:W-:Y:S01]  /*0540*/  IMAD R47, R139.reuse, 0x38, RZ ;  /* 0x000000388b2f7824 */ /* 0x040fe200078e02ff */
[C---:B------:R-:W-:Y:S01]  /*0550*/  LEA R5, R139.reuse, R139, 0x2 ;  /* 0x0000008b8b057211 */ /* 0x040fe200078e10ff */
[C---:B------:R-:W-:Y:S01]  /*0560*/  IMAD R31, R139.reuse, 0xc, RZ ;  /* 0x0000000c8b1f7824 */ /* 0x040fe200078e02ff */
[CC--:B------:R-:W-:Y:S01]  /*0570*/  LEA R14, P2, R139.reuse, R2.reuse, 0x6 ;  /* 0x000000028b0e7211 */ /* 0x0c0fe200078430ff */
[----:B------:R-:W-:Y:S01]  /*0580*/  IMAD R43, R139, 0xe, RZ ;  /* 0x0000000e8b2b7824 */ /* 0x000fe200078e02ff */
[-C--:B------:R-:W-:Y:S01]  /*0590*/  IADD3 R16, P6, PT, R19, R2.reuse, RZ ;  /* 0x0000000213107210 */ /* 0x080fe20007fde0ff */
[----:B------:R-:W-:Y:S01]  /*05a0*/  IMAD R45, R139, 0x1c, RZ ;  /* 0x0000001c8b2d7824 */ /* 0x000fe200078e02ff */
[----:B------:R-:W-:Y:S01]  /*05b0*/  IADD3 R4, P1, PT, R17, R2, RZ ;  /* 0x0000000211047210 */ /* 0x000fe20007f3e0ff */
[----:B------:R-:W-:Y:S01]  /*05c0*/  IMAD R191, R139, 0x7e, RZ ;  /* 0x0000007e8bbf7824 */ /* 0x000fe200078e02ff */
[----:B------:R-:W-:Y:S01]  /*05d0*/  LEA.HI.X.SX32 R19, R19, R3, 0x1, P4 ;  /* 0x0000000313137211 */ /* 0x000fe200020f0eff */
[----:B------:R-:W-:Y:S01]  /*05e0*/  BAR.SYNC.DEFER_BLOCKING 0x0 ;  /* 0x0000000000007b1d */ /* 0x000fe20000010000 */
[----:B------:R-:W-:-:S02]  /*05f0*/  LEA R7, R139, R139, 0x1 ;  /* 0x0000008b8b077211 */ /* 0x000fc400078e08ff */
[C---:B------:R-:W-:Y:S01]  /*0600*/  SHF.L.U32 R29, R139.reuse, 0x1, RZ ;  /* 0x000000018b1d7819 */ /* 0x040fe200000006ff */
[----:B------:R-:W-:Y:S01]  /*0610*/  IMAD R177, R139, 0x70, RZ ;  /* 0x000000708bb17824 */ /* 0x000fe200078e02ff */
[-C--:B------:R-:W-:Y:S01]  /*0620*/  IADD3 R24, P4, PT, R11, R2.reuse, RZ ;  /* 0x000000020b187210 */ /* 0x080fe20007f9e0ff */
[----:B------:R-:W-:Y:S01]  /*0630*/  IMAD R57, R139, 0x12, RZ ;  /* 0x000000128b397824 */ /* 0x000fe200078e02ff */
[-C--:B------:R-:W-:Y:S01]  /*0640*/  IADD3 R6, P5, PT, R27, R2.reuse, RZ ;  /* 0x000000021b067210 */ /* 0x080fe20007fbe0ff */
[----:B------:R-:W-:Y:S01]  /*0650*/  IMAD R83, R139, 0x1e, RZ ;  /* 0x0000001e8b537824 */ /* 0x000fe200078e02ff */
[-C--:B------:R-:W-:Y:S01]  /*0660*/  LEA.HI.X.SX32 R15, R15, R3.reuse, 0x1, P2 ;  /* 0x000000030f0f7211 */ /* 0x080fe200010f0eff */
[----:B------:R-:W-:Y:S01]  /*0670*/  IMAD R97, R139, 0x26, RZ ;  /* 0x000000268b617824 */ /* 0x000fe200078e02ff */
[----:B------:R-:W-:Y:S01]  /*0680*/  LEA.HI.X.SX32 R17, R5, R3, 0x1, P6 ;  /* 0x0000000305117211 */ /* 0x000fe200030f0eff */
[----:B--2---:R-:W-:Y:S01]  /*0690*/  ULEA UR20, UR6, UR20, 0x18 ;  /* 0x0000001406147291 */ /* 0x004fe2000f8ec0ff */
[----:B------:R-:W-:-:S02]  /*06a0*/  IADD3 R20, P2, PT, R25, R2, RZ ;  /* 0x0000000219147210 */ /* 0x000fc40007f5e0ff */
[C---:B------:R-:W-:Y:S01]  /*06b0*/  LEA R53, R139.reuse, -R139, 0x4 ;  /* 0x8000008b8b357211 */ /* 0x040fe200078e20ff */
[----:B------:R-:W-:Y:S01]  /*06c0*/  IMAD R59, R139, 0x13, RZ ;  /* 0x000000138b3b7824 */ /* 0x000fe200078e02ff */
[-C--:B------:R-:W-:Y:S01]  /*06d0*/  LEA.HI.X.SX32 R5, R25, R3.reuse, 0x1, P1 ;  /* 0x0000000319057211 */ /* 0x080fe200008f0eff */
[----:B------:R-:W-:Y:S01]  /*06e0*/  IMAD R111, R139, 0x2e, RZ ;  /* 0x0000002e8b6f7824 */ /* 0x000fe200078e02ff */
[-C--:B------:R-:W-:Y:S01]  /*06f0*/  LEA.HI.X.SX32 R25, R7, R3.reuse, 0x1, P4 ;  /* 0x0000000307197211 */ /* 0x080fe200020f0eff */
[----:B------:R-:W-:Y:S01]  /*0700*/  IMAD R75, R139, 0x44, RZ ;  /* 0x000000448b4b7824 */ /* 0x000fe200078e02ff */
[-C--:B------:R-:W-:Y:S01]  /*0710*/  IADD3 R30, P1, PT, R33, R2.reuse, RZ ;  /* 0x00000002211e7210 */ /* 0x080fe20007f3e0ff */
[----:B------:R-:W-:Y:S01]  /*0720*/  IMAD R65, R139, 0x17, RZ ;  /* 0x000000178b417824 */ /* 0x000fe200078e02ff */
[-C--:B------:R-:W-:Y:S01]  /*0730*/  IADD3 R32, P4, PT, R41, R2.reuse, RZ ;  /* 0x0000000229207210 */ /* 0x080fe20007f9e0ff */
[----:B------:R-:W-:Y:S01]  /*0740*/  IMAD R69, R139, 0x1a, RZ ;  /* 0x0000001a8b457824 */ /* 0x000fe200078e02ff */
[-C--:B------:R-:W-:Y:S01]  /*0750*/  LEA.HI.X.SX32 R7, R41, R3.reuse, 0x1, P5 ;  /* 0x0000000329077211 */ /* 0x080fe200028f0eff */
[----:B------:R-:W-:Y:S01]  /*0760*/  IMAD R125, R139, 0x36, RZ ;  /* 0x000000368b7d7824 */ /* 0x000fe200078e02ff */
[-C--:B------:R-:W-:Y:S01]  /*0770*/  LEA.HI.X.SX32 R21, R21, R3.reuse, 0x1, P2 ;  /* 0x0000000315157211 */ /* 0x080fe200010f0eff */
[----:B------:R-:W0:Y:S01]  /*0780*/  LDS R132, [UR20] ;  /* 0x00000014ff847984 */ /* 0x000e220008000800 */
[-C--:B------:R-:W-:Y:S01]  /*0790*/  IADD3 R44, P5, PT, R47, R2.reuse, RZ ;  /* 0x000000022f2c7210 */ /* 0x080fe20007fbe0ff */
[----:B------:R-:W-:Y:S01]  /*07a0*/  IMAD R73, R139, 0x42, RZ ;  /* 0x000000428b497824 */ /* 0x000fe200078e02ff */
[C---:B------:R-:W-:Y:S01]  /*07b0*/  IADD3 R26, P2, PT, R31.reuse, R2, RZ ;  /* 0x000000021f1a7210 */ /* 0x040fe20007f5e0ff */
[----:B------:R-:W-:Y:S01]  /*07c0*/  BAR.SYNC.DEFER_BLOCKING 0x0 ;  /* 0x0000000000007b1d */ /* 0x000fe20000010000 */
[----:B------:R-:W-:-:S02]  /*07d0*/  LEA.HI.X.SX32 R31, R31, R3, 0x1, P1 ;  /* 0x000000031f1f7211 */ /* 0x000fc400008f0eff */
[----:B------:R-:W-:Y:S02]  /*07e0*/  LEA.HI.X.SX32 R33, R33, R3, 0x1, P4 ;  /* 0x0000000321217211 */ /* 0x000fe400020f0eff */
[CC--:B------:R-:W-:Y:S01]  /*07f0*/  LEA R23, R139.reuse, -R139.reuse, 0x3 ;  /* 0x8000008b8b177211 */ /* 0x0c0fe200078e18ff */
[----:B------:R-:W-:Y:S01]  /*0800*/  IMAD R51, R139, 0xd, RZ ;  /* 0x0000000d8b337824 */ /* 0x000fe200078e02ff */
[-C--:B------:R-:W-:Y:S01]  /*0810*/  IADD3 R40, P1, PT, R43, R2.reuse, RZ ;  /* 0x000000022b287210 */ /* 0x080fe20007f3e0ff */
[----:B------:R-:W-:Y:S01]  /*0820*/  IMAD R79, R139, 0x1b, RZ ;  /* 0x0000001b8b4f7824 */ /* 0x000fe200078e02ff */
[-C--:B------:R-:W-:Y:S01]  /*0830*/  IADD3 R42, P4, PT, R45, R2.reuse, RZ ;  /* 0x000000022d2a7210 */ /* 0x080fe20007f9e0ff */
[C---:B------:R-:W-:Y:S01]  /*0840*/  IMAD R63, R139.reuse, 0x16, RZ ;  /* 0x000000168b3f7824 */ /* 0x040fe200078e02ff */
[C---:B------:R-:W-:Y:S01]  /*0850*/  LEA R71, R139.reuse, -R139, 0x6 ;  /* 0x8000008b8b477211 */ /* 0x040fe200078e30ff */
[----:B------:R-:W-:Y:S01]  /*0860*/  IMAD R93, R139, 0x24, RZ ;  /* 0x000000248b5d7824 */ /* 0x000fe200078e02ff */
[-C--:B------:R-:W-:Y:S01]  /*0870*/  IADD3 R22, P6, PT, R191, R2.reuse, RZ ;  /* 0x00000002bf167210 */ /* 0x080fe20007fde0ff */
[----:B------:R-:W-:Y:S01]  /*0880*/  IMAD R137, R139, 0x3e, RZ ;  /* 0x0000003e8b897824 */ /* 0x000fe200078e02ff */
[-C--:B------:R-:W-:Y:S01]  /*0890*/  LEA.HI.X.SX32 R45, R45, R3.reuse, 0x1, P5 ;  /* 0x000000032d2d7211 */ /* 0x080fe200028f0eff */
[----:B------:R-:W-:Y:S01]  /*08a0*/  IMAD R49, R139, 0xb, RZ ;  /* 0x0000000b8b317824 */ /* 0x000fe200078e02ff */
[-C--:B------:R-:W-:Y:S01]  /*08b0*/  IADD3 R70, P5, PT, R29, R2.reuse, RZ ;  /* 0x000000021d467210 */ /* 0x080fe20007fbe0ff */
[----:B------:R-:W-:Y:S01]  /*08c0*/  IMAD R77, R139, 0x46, RZ ;  /* 0x000000468b4d7824 */ /* 0x000fe200078e02ff */
[-C--:B------:R-:W-:Y:S01]  /*08d0*/  LEA.HI.X.SX32 R41, R23, R3.reuse, 0x1, P1 ;  /* 0x0000000317297211 */ /* 0x080fe200008f0eff */
[----:B------:R-:W-:Y:S01]  /*08e0*/  IMAD R89, R139, 0x22, RZ ;  /* 0x000000228b597824 */ /* 0x000fe200078e02ff */
[-C--:B------:R-:W-:Y:S01]  /*08f0*/  LEA.HI.X.SX32 R23, R71, R3.reuse, 0x1, P6 ;  /* 0x0000000347177211 */ /* 0x080fe200030f0eff */
[----:B------:R-:W-:Y:S01]  /*0900*/  IMAD R107, R139, 0x2c, RZ ;  /* 0x0000002c8b6b7824 */ /* 0x000fe200078e02ff */
[----:B------:R-:W-:Y:S01]  /*0910*/  IADD3 R10, P3, PT, R177, R2, RZ ;  /* 0x00000002b10a7210 */ /* 0x000fe20007f7e0ff */
[C---:B------:R-:W-:Y:S01]  /*0920*/  IMAD R145, R139.reuse, 0x4c, RZ ;  /* 0x0000004c8b917824 */ /* 0x040fe200078e02ff */
[----:B------:R-:W-:-:S02]  /*0930*/  LEA.HI.X.SX32 R71, R139, R3, 0x1, P5 ;  /* 0x000000038b477211 */ /* 0x000fc400028f0eff */
[CC--:B------:R-:W-:Y:S01]  /*0940*/  LEA R85, R139.reuse, -R139.reuse, 0x5 ;  /* 0x8000008b8b557211 */ /* 0x0c0fe200078e28ff */
[C---:B------:R-:W-:Y:S01]  /*0950*/  IMAD R91, R139.reuse, 0x23, RZ ;  /* 0x000000238b5b7824 */ /* 0x040fe200078e02ff */
[C---:B------:R-:W-:Y:S01]  /*0960*/  LEA R39, R139.reuse, R139, 0x3 ;  /* 0x0000008b8b277211 */ /* 0x040fe200078e18ff */
[----:B------:R-:W-:Y:S01]  /*0970*/  IMAD R151, R139, 0x54, RZ ;  /* 0x000000548b977824 */ /* 0x000fe200078e02ff */
[-C--:B------:R-:W-:Y:S01]  /*0980*/  IADD3 R46, P5, PT, R57, R2.reuse, RZ ;  /* 0x00000002392e7210 */ /* 0x080fe20007fbe0ff */
[----:B------:R-:W-:Y:S01]  /*0990*/  IMAD R103, R139, 0x2a, RZ ;  /* 0x0000002a8b677824 */ /* 0x000fe200078e02ff */
[-C--:B------:R-:W-:Y:S01]  /*09a0*/  LEA.HI.X.SX32 R27, R11, R3.reuse, 0x1, P2 ;  /* 0x000000030b1b7211 */ /* 0x080fe200010f0eff */
[----:B------:R-:W-:Y:S01]  /*09b0*/  IMAD R121, R139, 0x34, RZ ;  /* 0x000000348b797824 */ /* 0x000fe200078e02ff */
[-C--:B------:R-:W-:Y:S01]  /*09c0*/  LEA.HI.X.SX32 R11, R47, R3.reuse, 0x1, P3 ;  /* 0x000000032f0b7211 */ /* 0x080fe200018f0eff */
[----:B------:R-:W-:Y:S01]  /*09d0*/  IMAD R157, R139, 0x5a, RZ ;  /* 0x0000005a8b9d7824 */ /* 0x000fe200078e02ff */
[-C--:B------:R-:W-:Y:S01]  /*09e0*/  LEA.HI.X.SX32 R47, R39, R3.reuse, 0x1, P5 ;  /* 0x00000003272f7211 */ /* 0x080fe200028f0eff */
[----:B------:R-:W-:Y:S01]  /*09f0*/  IMAD R61, R139, 0x15, RZ ;  /* 0x000000158b3d7824 */ /* 0x000fe200078e02ff */
[-C--:B------:R-:W-:Y:S01]  /*0a00*/  IADD3 R52, P5, PT, R83, R2.reuse, RZ ;  /* 0x0000000253347210 */ /* 0x080fe20007fbe0ff */
[C---:B------:R-:W-:Y:S01]  /*0a10*/  IMAD R109, R139.reuse, 0x2d, RZ ;  /* 0x0000002d8b6d7824 */ /* 0x040fe200078e02ff */
[C---:B------:R-:W-:Y:S01]  /*0a20*/  SHF.L.U32 R35, R139.reuse, 0x2, RZ ;  /* 0x000000028b237819 */ /* 0x040fe200000006ff */
[----:B------:R-:W-:Y:S01]  /*0a30*/  IMAD R117, R139, 0x32, RZ ;  /* 0x000000328b757824 */ /* 0x000fe200078e02ff */
[-C--:B------:R-:W-:Y:S01]  /*0a40*/  LEA.HI.X.SX32 R53, R53, R3.reuse, 0x1, P5 ;  /* 0x0000000335357211 */ /* 0x080fe200028f0eff */
[----:B------:R-:W-:Y:S01]  /*0a50*/  IMAD R135, R139, 0x3c, RZ ;  /* 0x0000003c8b877824 */ /* 0x000fe200078e02ff */
[-C--:B------:R-:W-:Y:S01]  /*0a60*/  IADD3 R58, P5, PT, R97, R2.reuse, RZ ;  /* 0x00000002613a7210 */ /* 0x080fe20007fbe0ff */
[C---:B------:R-:W-:Y:S01]  /*0a70*/  IMAD R67, R139.reuse, 0x19, RZ ;  /* 0x000000198b437824 */ /* 0x040fe200078e02ff */
[CC--:B------:R-:W-:Y:S01]  /*0a80*/  LEA R74, P6, R139.reuse, R2.reuse, 0x3 ;  /* 0x000000028b4a7211 */ /* 0x0c0fe200078c18ff */
        /* <DEDUP_REMOVED lines=8> */
[----:B---3--:R-:W5:Y:S01]  /*0b10*/  LDG.E.U16 R24, desc[UR36][R24.64] ;  /* 0x0000002418187981 */ /* 0x008f62000c1e1500 */
[-C--:B------:R-:W-:Y:S01]  /*0b20*/  LEA.HI.X.SX32 R65, R65, R3.reuse, 0x1, P5 ;  /* 0x0000000341417211 */ /* 0x080fe200028f0eff */
[C---:B------:R-:W-:Y:S01]  /*0b30*/  IMAD R81, R139.reuse, 0x1d, RZ ;  /* 0x0000001d8b517824 */ /* 0x040fe200078e02ff */
[CC--:B------:R-:W-:Y:S01]  /*0b40*/  LEA R72, P3, R139.reuse, R2.reuse, 0x2 ;  /* 0x000000028b487211 */ /* 0x0c0fe200078610ff */
[----:B------:R-:W-:Y:S01]  /*0b50*/  IMAD R95, R139, 0x25, RZ ;  /* 0x000000258b5f7824 */ /* 0x000fe200078e02ff */
[-C--:B------:R-:W-:Y:S01]  /*0b60*/  IADD3 R50, P6, PT, R69, R2.reuse, RZ ;  /* 0x0000000245327210 */ /* 0x080fe20007fde0ff */
        /* <DEDUP_REMOVED lines=25> */
[----:B------:R-:W-:Y:S01]  /*0d00*/  LEA.HI.X.SX32 R85, R85, R3, 0x1, P5 ;  /* 0x0000000355557211 */ /* 0x000fe200028f0eff */
[C---:B------:R-:W-:Y:S01]  /*0d10*/  IMAD R159, R139.reuse, 0x5c, RZ ;  /* 0x0000005c8b9f7824 */ /* 0x040fe200078e02ff */
[C---:B------:R-:W-:Y:S01]  /*0d20*/  LEA R55, R139.reuse, R139, 0x4 ;  /* 0x0000008b8b377211 */ /* 0x040fe200078e20ff */
        /* <DEDUP_REMOVED lines=10> */
[----:B------:R-:W1:Y:S01]  /*0dd0*/  LDCU UR4, c[0x0][0x3c8] ;  /* 0x00007900ff0477ac */ /* 0x000e620008000800 */
[-C--:B------:R-:W-:Y:S01]  /*0de0*/  LEA.HI.X.SX32 R63, R63, R3.reuse, 0x1, P6 ;  /* 0x000000033f3f7211 */ /* 0x080fe200030f0eff */
[----:B------:R-:W-:Y:S01]  /*0df0*/  IMAD R165, R139, 0x64, RZ ;  /* 0x000000648ba57824 */ /* 0x000fe200078e02ff */
[-C--:B------:R-:W-:Y:S01]  /*0e00*/  IADD3 R96, P4, PT, R151, R2.reuse, RZ ;  /* 0x0000000297607210 */ /* 0x080fe20007f9e0ff */
[----:B------:R-:W-:Y:S01]  /*0e10*/  IMAD R181, R139, 0x74, RZ ;  /* 0x000000748bb57824 */ /* 0x000fe200078e02ff */
[----:B------:R-:W-:Y:S01]  /*0e20*/  LEA.HI.X.SX32 R91, R97, R3, 0x1, P5 ;  /* 0x00000003615b7211 */ /* 0x000fe200028f0eff */
[----:B------:R-:W5:Y:S01]  /*0e30*/  LDG.E.U16 R134, desc[UR36][R10.64] ;  /* 0x000000240a867981 */ /* 0x000f62000c1e1500 */
[----:B------:R-:W-:-:S02]  /*0e40*/  IADD3 R60, P3, PT, R103, R2, RZ ;  /* 0x00000002673c7210 */ /* 0x000fc40007f7e0ff */
        /* <DEDUP_REMOVED lines=14> */
[----:B------:R-:W-:Y:S01]  /*0f30*/  IADD3 R82, P6, PT, R135, R2, RZ ;  /* 0x0000000287527210 */ /* 0x000fe20007fde0ff */
[----:B------:R2:W5:Y:S01]  /*0f40*/  LDG.E.U16 R25, desc[UR36][R102.64] ;  /* 0x0000002466197981 */ /* 0x000562000c1e1500 */
[----:B------:R-:W-:-:S02]  /*0f50*/  LEA.HI.X.SX32 R67, R67, R3, 0x1, P3 ;  /* 0x0000000343437211 */ /* 0x000fc400018f0eff */
[-C--:B------:R-:W-:Y:S01]  /*0f60*/  LEA.HI.X.SX32 R83, R83, R3.reuse, 0x1, P6 ;  /* 0x0000000353537211 */ /* 0x080fe200030f0eff */
[----:B------:R-:W5:Y:S01]  /*0f70*/  LDG.E.U16 R68, desc[UR36][R2.64] ;  /* 0x0000002402447981 */ /* 0x000f62000c1e1500 */
[-C--:B------:R-:W-:Y:S01]  /*0f80*/  IADD3 R80, P3, PT, R131, R2.reuse, RZ ;  /* 0x0000000283507210 */ /* 0x080fe20007f7e0ff */
[----:B------:R-:W-:Y:S01]  /*0f90*/  IMAD R69, R139, 0x3d, RZ ;  /* 0x0000003d8b457824 */ /* 0x000fe200078e02ff */
[-C--:B------:R-:W-:Y:S01]  /*0fa0*/  IADD3 R88, P6, PT, R143, R2.reuse, RZ ;  /* 0x000000028f587210 */ /* 0x080fe20007fde0ff */
[----:B------:R-:W5:Y:S01]  /*0fb0*/  LDG.E.U16 R9, desc[UR36][R8.64] ;  /* 0x0000002408097981 */ /* 0x000f62000c1e1500 */
[----:B------:R-:W-:Y:S01]  /*0fc0*/  LEA.HI.X.SX32 R35, R89, R3, 0x1, P1 ;  /* 0x0000000359237211 */ /* 0x000fe200008f0eff */
[----:B--2---:R-:W2:Y:S01]  /*0fd0*/  LDC.64 R102, c[0x0][0x3c0] ;  /* 0x0000f000ff667b82 */ /* 0x004ea20000000a00 */
[----:B------:R-:W-:Y:S01]  /*0fe0*/  LEA R87, R139, R139, 0x5 ;  /* 0x0000008b8b577211 */ /* 0x000fe200078e28ff */
[----:B------:R-:W5:Y:S01]  /*0ff0*/  LDG.E.U16 R26, desc[UR36][R26.64] ;  /* 0x000000241a1a7981 */ /* 0x000f62000c1e1500 */
[----:B------:R-:W-:-:S02]  /*1000*/  IADD3 R94, P1, PT, R149, R2, RZ ;  /* 0x00000002955e7210 */ /* 0x000fc40007f3e0ff */
[-C--:B------:R-:W-:Y:S01]  /*1010*/  IADD3 R108, P4, PT, R163, R2.reuse, RZ ;  /* 0x00000002a36c7210 */ /* 0x080fe20007f9e0ff */
[----:B------:R-:W5:Y:S01]  /*1020*/  LDG.E.U16 R13, desc[UR36][R12.64] ;  /* 0x000000240c0d7981 */ /* 0x000f62000c1e1500 */
[-C--:B------:R-:W-:Y:S02]  /*1030*/  LEA.HI.X.SX32 R81, R81, R3.reuse, 0x1, P3 ;  /* 0x0000000351517211 */ /* 0x080fe400018f0eff */
[-C--:B------:R-:W-:Y:S01]  /*1040*/  LEA.HI.X.SX32 R89, R95, R3.reuse, 0x1, P6 ;  /* 0x000000035f597211 */ /* 0x080fe200030f0eff */
[----:B------:R-:W5:Y:S01]  /*1050*/  LDG.E.U16 R18, desc[UR36][R18.64] ;  /* 0x0000002412127981 */ /* 0x000f62000c1e1500 */
[-C--:B------:R-:W-:Y:S02]  /*1060*/  IADD3 R114, P5, PT, R169, R2.reuse, RZ ;  /* 0x00000002a9727210 */ /* 0x080fe40007fbe0ff */
[----:B------:R-:W-:Y:S01]  /*1070*/  IADD3 R86, P3, PT, R141, R2, RZ ;  /* 0x000000028d567210 */ /* 0x000fe20007f7e0ff */
[----:B------:R3:W5:Y:S01]  /*1080*/  LDG.E.U16 R11, desc[UR36][R88.64] ;  /* 0x00000024580b7981 */ /* 0x000762000c1e1500 */
[----:B------:R-:W-:-:S02]  /*1090*/  LEA.HI.X.SX32 R29, R87, R3, 0x1, P2 ;  /* 0x00000003571d7211 */ /* 0x000fc400010f0eff */
[-C--:B------:R-:W-:Y:S01]  /*10a0*/  IADD3 R100, P6, PT, R155, R2.reuse, RZ ;  /* 0x000000029b647210 */ /* 0x080fe20007fde0ff */
[----:B------:R-:W5:Y:S01]  /*10b0*/  LDG.E.U16 R20, desc[UR36][R20.64] ;  /* 0x0000002414147981 */ /* 0x000f62000c1e1500 */
[-C--:B------:R-:W-:Y:S02]  /*10c0*/  LEA.HI.X.SX32 R95, R101, R3.reuse, 0x1, P1 ;  /* 0x00000003655f7211 */ /* 0x080fe400008f0eff */
[-C--:B------:R-:W-:Y:S01]  /*10d0*/  IADD3 R92, P2, PT, R147, R2.reuse, RZ ;  /* 0x00000002935c7210 */ /* 0x080fe20007f5e0ff */
[----:B------:R-:W5:Y:S01]  /*10e0*/  LDG.E.U16 R28, desc[UR36][R28.64] ;  /* 0x000000241c1c7981 */ /* 0x000f62000c1e1500 */
[-C--:B------:R-:W-:Y:S01]  /*10f0*/  IADD3 R106, P1, PT, R161, R2.reuse, RZ ;  /* 0x00000002a16a7210 */ /* 0x080fe20007f3e0ff */
[----:B---3--:R-:W3:Y:S01]  /*1100*/  LDC.64 R88, c[0x0][0x388] ;  /* 0x0000e200ff587b82 */ /* 0x008ee20000000a00 */
[-C--:B------:R-:W-:Y:S01]  /*1110*/  LEA.HI.X.SX32 R109, R115, R3.reuse, 0x1, P4 ;  /* 0x00000003736d7211 */ /* 0x080fe200020f0eff */
[----:B--2---:R-:W-:Y:S01]  /*1120*/  IMAD R102, R102, UR9, RZ ;  /* 0x0000000966667c24 */ /* 0x004fe2000f8e02ff */
[----:B------:R-:W-:Y:S01]  /*1130*/  IADD3 R120, P4, PT, R175, R2, RZ ;  /* 0x00000002af787210 */ /* 0x000fe20007f9e0ff */
[----:B------:R-:W5:Y:S01]  /*1140*/  LDG.E.U16 R19, desc[UR36][R94.64] ;  /* 0x000000245e137981 */ /* 0x000f62000c1e1500 */
[----:B------:R-:W-:-:S02]  /*1150*/  LEA.HI.X.SX32 R115, R121, R3, 0x1, P5 ;  /* 0x0000000379737211 */ /* 0x000fc400028f0eff */
[-C--:B------:R-:W-:Y:S01]  /*1160*/  LEA.HI.X.SX32 R87, R93, R3.reuse, 0x1, P3 ;  /* 0x000000035d577211 */ /* 0x080fe200018f0eff */
[----:B------:R-:W5:Y:S01]  /*1170*/  LDG.E.U16 R21, desc[UR36][R96.64] ;  /* 0x0000002460157981 */ /* 0x000f62000c1e1500 */
[-C--:B------:R-:W-:Y:S02]  /*1180*/  LEA.HI.X.SX32 R101, R107, R3.reuse, 0x1, P6 ;  /* 0x000000036b657211 */ /* 0x080fe400030f0eff */
[-C--:B------:R-:W-:Y:S01]  /*1190*/  IADD3 R126, P5, PT, R183, R2.reuse, RZ ;  /* 0x00000002b77e7210 */ /* 0x080fe20007fbe0ff */
[----:B------:R-:W5:Y:S01]  /*11a0*/  LDG.E.U16 R14, desc[UR36][R14.64] ;  /* 0x000000240e0e7981 */ /* 0x000f62000c1e1500 */
[-C--:B------:R-:W-:Y:S02]  /*11b0*/  IADD3 R98, P3, PT, R153, R2.reuse, RZ ;  /* 0x0000000299627210 */ /* 0x080fe40007f7e0ff */
[----:B------:R-:W-:Y:S01]  /*11c0*/  LEA.HI.X.SX32 R93, R99, R3, 0x1, P2 ;  /* 0x00000003635d7211 */ /* 0x000fe200010f0eff */
[----:B------:R-:W5:Y:S01]  /*11d0*/  LDG.E.U16 R16, desc[UR36][R16.64] ;  /* 0x0000002410107981 */ /* 0x000f62000c1e1500 */
[----:B------:R-:W-:-:S02]  /*11e0*/  IADD3 R112, P6, PT, R167, R2, RZ ;  /* 0x00000002a7707210 */ /* 0x000fc40007fde0ff */
[-C--:B------:R-:W-:Y:S01]  /*11f0*/  LEA.HI.X.SX32 R107, R113, R3.reuse, 0x1, P1 ;  /* 0x00000003716b7211 */ /* 0x080fe200008f0eff */
[----:B------:R-:W5:Y:S01]  /*1200*/  LDG.E.U16 R30, desc[UR36][R30.64] ;  /* 0x000000241e1e7981 */ /* 0x000f62000c1e1500 */
[-C--:B------:R-:W-:Y:S02]  /*1210*/  IADD3 R104, P2, PT, R159, R2.reuse, RZ ;  /* 0x000000029f687210 */ /* 0x080fe40007f5e0ff */
[----:B------:R-:W-:Y:S01]  /*1220*/  IADD3 R118, P1, PT, R173, R2, RZ ;  /* 0x00000002ad767210 */ /* 0x000fe20007f3e0ff */
[----:B------:R-:W5:Y:S01]  /*1230*/  LDG.E.U16 R15, desc[UR36][R90.64] ;  /* 0x000000245a0f7981 */ /* 0x000f62000c1e1500 */
[-C--:B------:R-:W-:Y:S02]  /*1240*/  LEA.HI.X.SX32 R121, R127, R3.reuse, 0x1, P4 ;  /* 0x000000037f797211 */ /* 0x080fe400020f0eff */
[-C--:B------:R-:W-:Y:S01]  /*1250*/  LEA.HI.X.SX32 R127, R133, R3.reuse, 0x1, P5 ;  /* 0x00000003857f7211 */ /* 0x080fe200028f0eff */
[----:B------:R-:W5:Y:S01]  /*1260*/  LDG.E.U16 R17, desc[UR36][R92.64] ;  /* 0x000000245c117981 */ /* 0x000f62000c1e1500 */
[----:B------:R-:W-:-:S02]  /*1270*/  LEA.HI.X.SX32 R99, R105, R3, 0x1, P3 ;  /* 0x0000000369637211 */ /* 0x000fc400018f0eff */
[-C--:B------:R-:W-:Y:S01]  /*1280*/  LEA.HI.X.SX32 R113, R119, R3.reuse, 0x1, P6 ;  /* 0x0000000377717211 */ /* 0x080fe200030f0eff */
[----:B------:R2:W5:Y:S01]  /*1290*/  LDG.E.U16 R133, desc[UR36][R6.64] ;  /* 0x0000002406857981 */ /* 0x000562000c1e1500 */
[-C--:B------:R-:W-:Y:S02]  /*12a0*/  IADD3 R110, P3, PT, R165, R2.reuse, RZ ;  /* 0x00000002a56e7210 */ /* 0x080fe40007f7e0ff */
[-C--:B------:R-:W-:Y:S01]  /*12b0*/  LEA.HI.X.SX32 R105, R111, R3.reuse, 0x1, P2 ;  /* 0x000000036f697211 */ /* 0x080fe200010f0eff */
[----:B------:R-:W5:Y:S01]  /*12c0*/  LDG.E.U16 R32, desc[UR36][R32.64] ;  /* 0x0000002420207981 */ /* 0x000f62000c1e1500 */
[-C--:B------:R-:W-:Y:S02]  /*12d0*/  IADD3 R124, P6, PT, R181, R2.reuse, RZ ;  /* 0x00000002b57c7210 */ /* 0x080fe40007fde0ff */
[----:B------:R-:W-:Y:S01]  /*12e0*/  LEA.HI.X.SX32 R119, R125, R3, 0x1, P1 ;  /* 0x000000037d777211 */ /* 0x000fe200008f0eff */
[----:B------:R-:W5:Y:S01]  /*12f0*/  LDG.E.U16 R40, desc[UR36][R40.64] ;  /* 0x0000002428287981 */ /* 0x000f62000c1e1500 */
[----:B------:R-:W-:-:S02]  /*1300*/  IADD3 R116, P2, PT, R171, R2, RZ ;  /* 0x00000002ab747210 */ /* 0x000fc40007f5e0ff */
[----:B--2---:R-:W-:Y:S01]  /*1310*/  SHF.R.U32.HI R6, RZ, 0x6, R36 ;  /* 0x00000006ff067819 */ /* 0x004fe20000011624 */
[----:B------:R-:W5:Y:S01]  /*1320*/  LDG.E.U16 R7, desc[UR36][R86.64] ;  /* 0x0000002456077981 */ /* 0x000f62000c1e1500 */
[-C--:B------:R-:W-:Y:S02]  /*1330*/  IADD3 R130, P1, PT, R187, R2.reuse, RZ ;  /* 0x00000002bb827210 */ /* 0x080fe40007f3e0ff */
[-C--:B------:R-:W-:Y:S01]  /*1340*/  LEA.HI.X.SX32 R111, R117, R3.reuse, 0x1, P3 ;  /* 0x00000003756f7211 */ /* 0x080fe200018f0eff */
[----:B------:R-:W5:Y:S01]  /*1350*/  LDG.E.U16 R42, desc[UR36][R42.64] ;  /* 0x000000242a2a7981 */ /* 0x000f62000c1e1500 */
[----:B------:R-:W-:Y:S02]  /*1360*/  LEA.HI.X.SX32 R125, R131, R3, 0x1, P6 ;  /* 0x00000003837d7211 */ /* 0x000fe400030f0eff */
[----:B------:R-:W-:Y:S01]  /*1370*/  SGXT.U32 R6, R6, 0x2 ;  /* 0x000000020606781a */ /* 0x000fe20000000000 */
[----:B------:R-:W5:Y:S01]  /*1380*/  LDG.E.U16 R44, desc[UR36][R44.64] ;  /* 0x000000242c2c7981 */ /* 0x000f62000c1e1500 */
[----:B------:R-:W-:-:S02]  /*1390*/  IADD3 R122, P3, PT, R179, R2, RZ ;  /* 0x00000002b37a7210 */ /* 0x000fc40007f7e0ff */
[-C--:B------:R-:W-:Y:S01]  /*13a0*/  LEA.HI.X.SX32 R117, R123, R3.reuse, 0x1, P2 ;  /* 0x000000037b757211 */ /* 0x080fe200010f0eff */
[----:B------:R-:W5:Y:S01]  /*13b0*/  LDG.E.U16 R70, desc[UR36][R70.64] ;  /* 0x0000002446467981 */ /* 0x000f62000c1e1500 */
[----:B------:R-:W-:Y:S02]  /*13c0*/  LEA.HI.X.SX32 R131, R69, R3, 0x1, P1 ;  /* 0x0000000345837211 */ /* 0x000fe400008f0eff */
[-C--:B------:R-:W-:Y:S01]  /*13d0*/  IADD3 R128, P2, PT, R185, R2.reuse, RZ ;  /* 0x00000002b9807210 */ /* 0x080fe20007f5e0ff */
[----:B------:R2:W5:Y:S01]  /*13e0*/  LDG.E.U16 R69, desc[UR36][R4.64] ;  /* 0x0000002404457981 */ /* 0x000562000c1e1500 */
[----:B------:R-:W-:Y:S01]  /*13f0*/  IADD3 R2, P4, PT, R189, R2, RZ ;  /* 0x00000002bd027210 */ /* 0x000fe20007f9e0ff */
[----:B------:R-:W-:Y:S01]  /*1400*/  IMAD R6, R6, R103, RZ ;  /* 0x0000006706067224 */ /* 0x000fe200078e02ff */
[-C--:B------:R-:W-:Y:S01]  /*1410*/  LEA.HI.X.SX32 R123, R129, R3.reuse, 0x1, P3 ;  /* 0x00000003817b7211 */ /* 0x080fe200018f0eff */
[----:B------:R-:W5:Y:S01]  /*1420*/  LDG.E.U16 R72, desc[UR36][R72.64] ;  /* 0x0000002448487981 */ /* 0x000f62000c1e1500 */
[----:B------:R-:W-:-:S02]  /*1430*/  LEA.HI.X.SX32 R129, R135, R3, 0x1, P2 ;  /* 0x0000000387817211 */ /* 0x000fc400010f0eff */
[----:B------:R-:W-:Y:S01]  /*1440*/  LEA.HI.X.SX32 R3, R137, R3, 0x1, P4 ;  /* 0x0000000389037211 */ /* 0x000fe200020f0eff */
[----:B------:R-:W5:Y:S01]  /*1450*/  LDG.E.U16 R135, desc[UR36][R22.64] ;  /* 0x0000002416877981 */ /* 0x000f62000c1e1500 */
[----:B--2---:R-:W-:Y:S02]  /*1460*/  LOP3.LUT R4, R36, 0x3f, RZ, 0xc0, !PT ;  /* 0x0000003f24047812 */ /* 0x004fe400078ec0ff */
[----:B------:R-:W-:Y:S01]  /*1470*/  SHF.R.U32.HI R10, RZ, 0x5, R36 ;  /* 0x00000005ff0a7819 */ /* 0x000fe20000011624 */
[----:B------:R2:W5:Y:S02]  /*1480*/  LDG.E.U16 R27, desc[UR36][R2.64] ;  /* 0x00000024021b7981 */ /* 0x000564000c1e1500 */
[----:B-1----:R-:W-:Y:S01]  /*1490*/  IMAD R5, R4, UR4, RZ ;  /* 0x0000000404057c24 */ /* 0x002fe2000f8e02ff */
[----:B------:R-:W-:Y:S01]  /*14a0*/  LEA R8, R103, R6, 0x2 ;  /* 0x0000000667087211 */ /* 0x000fe200078e10ff */
[----:B------:R-:W5:Y:S01]  /*14b0*/  LDG.E.U16 R74, desc[UR36][R74.64] ;  /* 0x000000244a4a7981 */ /* 0x000f62000c1e1500 */
[----:B------:R-:W-:-:S02]  /*14c0*/  R2UR UR14, R10 ;  /* 0x000000000a0e72ca */ /* 0x000fc400000e0000 */
[----:B------:R-:W-:Y:S01]  /*14d0*/  LEA R10, R103, R8, 0x2 ;  /* 0x00000008670a7211 */ /* 0x000fe200078e10ff */
[----:B------:R1:W5:Y:S01]  /*14e0*/  LDG.E.U16 R23, desc[UR36][R100.64] ;  /* 0x0000002464177981 */ /* 0x000362000c1e1500 */
[C---:B--2---:R-:W-:Y:S02]  /*14f0*/  SHF.L.U32 R2, R5.reuse, 0x1, RZ ;  /* 0x0000000105027819 */ /* 0x044fe400000006ff */
[----:B------:R-:W-:Y:S01]  /*1500*/  SHF.L.U32 R3, R102, 0x1, RZ ;  /* 0x0000000166037819 */ /* 0x000fe200000006ff */
[----:B------:R-:W-:Y:S01]  /*1510*/  IMAD.HI R5, R5, 0x2, RZ ;  /* 0x0000000205057827 */ /* 0x000fe200078e02ff */
[----:B------:R2:W5:Y:S02]  /*1520*/  LDG.E.U16 R22, desc[UR36][R98.64] ;  /* 0x0000002462167981 */ /* 0x000564000c1e1500 */
[----:B---3--:R-:W-:Y:S01]  /*1530*/  IADD3 R87, P1, P2, R2, R88, R3 ;  /* 0x0000005802577210 */ /* 0x008fe20007a3e003 */
[----:B------:R-:W-:Y:S01]  /*1540*/  IMAD.HI R102, R102, 0x2, RZ ;  /* 0x0000000266667827 */ /* 0x000fe200078e02ff */
[----:B------:R-:W-:Y:S01]  /*1550*/  LEA R2, R103, R10, 0x2 ;  /* 0x0000000a67027211 */ /* 0x000fe200078e10ff */
[----:B------:R3:W5:Y:S01]  /*1560*/  LDG.E.U16 R46, desc[UR36][R46.64] ;  /* 0x000000242e2e7981 */ /* 0x000762000c1e1500 */
[----:B------:R-:W-:-:S02]  /*1570*/  LOP3.LUT R3, R36, 0xc0, RZ, 0xc0, !PT ;  /* 0x000000c024037812 */ /* 0x000fc400078ec0ff */
[----:B------:R-:W-:Y:S01]  /*1580*/  LEA R12, R103, R2, 0x2 ;  /* 0x00000002670c7211 */ /* 0x000fe200078e10ff */
[----:B------:R3:W5:Y:S01]  /*1590*/  LDG.E.U16 R48, desc[UR36][R48.64] ;  /* 0x0000002430307981 */ /* 0x000762000c1e1500 */
[----:B------:R-:W-:Y:S02]  /*15a0*/  IADD3.X R29, PT, PT, R5, R89, R102, P1, P2 ;  /* 0x00000059051d7210 */ /* 0x000fe40000fe4466 */
[C---:B-1----:R-:W-:Y:S01]  /*15b0*/  LEA R100, P1, R6.reuse, R87, 0x1 ;  /* 0x0000005706647211 */ /* 0x042fe200078208ff */
[----:B------:R3:W5:Y:S01]  /*15c0*/  LDG.E.U16 R50, desc[UR36][R50.64] ;  /* 0x0000002432327981 */ /* 0x000762000c1e1500 */
[----:B------:R-:W-:Y:S02]  /*15d0*/  LEA R5, R3, R4, 0x6 ;  /* 0x0000000403057211 */ /* 0x000fe400078e30ff */
[----:B------:R-:W-:Y:S01]  /*15e0*/  LEA R4, R103, R12, 0x2 ;  /* 0x0000000c67047211 */ /* 0x000fe200078e10ff */
[----:B------:R3:W5:Y:S01]  /*15f0*/  LDG.E.U16 R52, desc[UR36][R52.64] ;  /* 0x0000002434347981 */ /* 0x000762000c1e1500 */
[----:B------:R-:W-:-:S02]  /*1600*/  LEA.HI.X.SX32 R101, R6, R29, 0x1, P1 ;  /* 0x0000001d06657211 */ /* 0x000fc400008f0eff */
[C---:B------:R-:W-:Y:S01]  /*1610*/  LEA R94, P3, R2.reuse, R87, 0x1 ;  /* 0x00000057025e7211 */ /* 0x040fe200078608ff */
[----:B------:R3:W5:Y:S01]  /*1620*/  LDG.E.U16 R54, desc[UR36][R54.64] ;  /* 0x0000002436367981 */ /* 0x000762000c1e1500 */
[C---:B------:R-:W-:Y:S02]  /*1630*/  LEA R6, R103.reuse, R4, 0x2 ;  /* 0x0000000467067211 */ /* 0x040fe400078e10ff */
[----:B------:R-:W-:Y:S01]  /*1640*/  LEA.HI.X.SX32 R95, R2, R29, 0x1, P3 ;  /* 0x0000001d025f7211 */ /* 0x000fe200018f0eff */
[----:B------:R3:W5:Y:S01]  /*1650*/  LDG.E.U16 R56, desc[UR36][R56.64] ;  /* 0x0000002438387981 */ /* 0x000762000c1e1500 */
[-C--:B--2---:R-:W-:Y:S02]  /*1660*/  LEA R98, P2, R8, R87.reuse, 0x1 ;  /* 0x0000005708627211 */ /* 0x084fe400078408ff */
[----:B------:R-:W-:Y:S01]  /*1670*/  LEA R96, P1, R10, R87, 0x1 ;  /* 0x000000570a607211 */ /* 0x000fe200078208ff */
[----:B------:R3:W5:Y:S01]  /*1680*/  LDG.E.U16 R58, desc[UR36][R58.64] ;  /* 0x000000243a3a7981 */ /* 0x000762000c1e1500 */
[----:B------:R-:W-:-:S02]  /*1690*/  LEA R2, R103, R6, 0x2 ;  /* 0x0000000667027211 */ /* 0x000fc400078e10ff */
[-C--:B------:R-:W-:Y:S01]  /*16a0*/  LEA.HI.X.SX32 R99, R8, R29.reuse, 0x1, P2 ;  /* 0x0000001d08637211 */ /* 0x080fe200010f0eff */
[----:B------:R3:W5:Y:S01]  /*16b0*/  LDG.E.U16 R60, desc[UR36][R60.64] ;  /* 0x000000243c3c7981 */ /* 0x000762000c1e1500 */
[----:B------:R-:W-:Y:S02]  /*16c0*/  LEA.HI.X.SX32 R97, R10, R29, 0x1, P1 ;  /* 0x0000001d0a617211 */ /* 0x000fe400008f0eff */
[-C--:B------:R-:W-:Y:S01]  /*16d0*/  LEA R86, P4, R2, R87.reuse, 0x1 ;  /* 0x0000005702567211 */ /* 0x080fe200078808ff */
[----:B------:R3:W5:Y:S01]  /*16e0*/  LDG.E.U16 R62, desc[UR36][R62.64] ;  /* 0x000000243e3e7981 */ /* 0x000762000c1e1500 */
[-C--:B------:R-:W-:Y:S02]  /*16f0*/  LEA R92, P1, R12, R87.reuse, 0x1 ;  /* 0x000000570c5c7211 */ /* 0x080fe400078208ff */
[-C--:B------:R-:W-:Y:S01]  /*1700*/  LEA R90, P2, R4, R87.reuse, 0x1 ;  /* 0x00000057045a7211 */ /* 0x080fe200078408ff */
[----:B------:R3:W5:Y:S01]  /*1710*/  LDG.E.U16 R64, desc[UR36][R64.64] ;  /* 0x0000002440407981 */ /* 0x000762000c1e1500 */
[----:B------:R-:W-:-:S02]  /*1720*/  LEA R88, P3, R6, R87, 0x1 ;  /* 0x0000005706587211 */ /* 0x000fc400078608ff */
[----:B0-----:R-:W-:Y:S01]  /*1730*/  R2UR UR21, R132 ;  /* 0x00000000841572ca */ /* 0x001fe200000e0000 */
[----:B------:R3:W5:Y:S01]  /*1740*/  LDG.E.U16 R66, desc[UR36][R66.64] ;  /* 0x0000002442427981 */ /* 0x000762000c1e1500 */
[----:B------:R-:W-:-:S03]  /*1750*/  LEA.HI.X.SX32 R87, R2, R29, 0x1, P4 ;  /* 0x0000001d02577211 */ /* 0x000fc600020f0eff */
[----:B------:R3:W5:Y:S01]  /*1760*/  LDG.E.U16 R76, desc[UR36][R76.64] ;  /* 0x000000244c4c7981 */ /* 0x000762000c1e1500 */
[----:B------:R-:W-:-:S03]  /*1770*/  LEA.HI.X.SX32 R93, R12, R29, 0x1, P1 ;  /* 0x0000001d0c5d7211 */ /* 0x000fc600008f0eff */
[----:B------:R3:W5:Y:S01]  /*1780*/  LDG.E.U16 R78, desc[UR36][R78.64] ;  /* 0x000000244e4e7981 */ /* 0x000762000c1e1500 */
[----:B------:R-:W-:-:S03]  /*1790*/  LEA.HI.X.SX32 R91, R4, R29, 0x1, P2 ;  /* 0x0000001d045b7211 */ /* 0x000fc600010f0eff */
[----:B------:R3:W5:Y:S01]  /*17a0*/  LDG.E.U16 R80, desc[UR36][R80.64] ;  /* 0x0000002450507981 */ /* 0x000762000c1e1500 */
[----:B------:R-:W-:-:S03]  /*17b0*/  LEA.HI.X.SX32 R89, R6, R29, 0x1, P3 ;  /* 0x0000001d06597211 */ /* 0x000fc600018f0eff */
[----:B------:R3:W5:Y:S01]  /*17c0*/  LDG.E.U16 R82, desc[UR36][R82.64] ;  /* 0x0000002452527981 */ /* 0x000762000c1e1500 */
[----:B------:R-:W-:-:S03]  /*17d0*/  SHF.L.U32 R2, R5, 0x1, RZ ;  /* 0x0000000105027819 */ /* 0x000fc600000006ff */
[----:B------:R3:W5:Y:S04]  /*17e0*/  LDG.E.U16 R84, desc[UR36][R84.64] ;  /* 0x0000002454547981 */ /* 0x000768000c1e1500 */
        /* <DEDUP_REMOVED lines=15> */
[----:B------:R3:W5:Y:S01]  /*18e0*/  LDG.E.U16 R130, desc[UR36][R130.64] ;  /* 0x0000002482827981 */ /* 0x000762000c1e1500 */
[----:B------:R-:W-:Y:S05]  /*18f0*/  @P0 BRA `(.L_x_5) ;  /* 0x0000000000180947 */ /* 0x000fea0003800000 */
[----:B------:R-:W-:Y:S01]  /*1900*/  ELECT P1, URZ, PT ;  /* 0x0000000000ff782f */ /* 0x000fe20003820000 */
[----:B------:R-:W-:Y:S01]  /*1910*/  HFMA2 R4, -RZ, RZ, 0, 5.9604644775390625e-08 ;  /* 0x00000001ff047431 */ /* 0x000fe200000001ff */
[----:B------:R-:W-:Y:S01]  /*1920*/  UMOV UR4, 0x40 ;  /* 0x0000004000047882 */ /* 0x000fe20000000000 */
[----:B------:R-:W-:Y:S01]  /*1930*/  UVIRTCOUNT.DEALLOC.SMPOOL 0x80 ;  /* 0x000000800000784c */ /* 0x000fe20000000000 */
[----:B------:R-:W-:-:S09]  /*1940*/  ULEA UR4, UR6, UR4, 0x18 ;  /* 0x0000000406047291 */ /* 0x000fd2000f8ec0ff */
[----:B------:R0:W-:Y:S03]  /*1950*/  @P1 STS.U8 [UR4], R4 ;  /* 0x00000004ff001988 */ /* 0x0001e60008000004 */
.L_x_5:
[----:B------:R-:W-:Y:S01]  /*1960*/  USHF.L.U32 UR8, UR14, 0x15, URZ ;  /* 0x000000150e087899 */ /* 0x000fe200080006ff */
[----:B------:R-:W-:Y:S01]  /*1970*/  LOP3.LUT R5, R2, 0x10, RZ, 0x3c, !PT ;  /* 0x0000001002057812 */ /* 0x000fe200078e3cff */
[----:B-----5:R1:W-:Y:S01]  /*1980*/  STS.U16 [R2+UR20+0x400], R9 ;  /* 0x0004000902007988 */ /* 0x0203e20008000414 */
[----:B------:R-:W-:Y:S01]  /*1990*/  ULOP3.LUT UR33, UR14, 0x4, URZ, 0xc0, !UPT ;  /* 0x000000040e217892 */ /* 0x000fe2000f8ec0ff */
[----:B------:R-:W-:Y:S01]  /*19a0*/  LOP3.LUT P1, RZ, R36, 0xff, RZ, 0xc0, !PT ;  /* 0x000000ff24ff7812 */ /* 0x000fe2000782c0ff */
[----:B------:R-:W-:Y:S01]  /*19b0*/  ULOP3.LUT UR8, UR8, 0x600000, URZ, 0xc0, !UPT ;  /* 0x0060000008087892 */ /* 0x000fe2000f8ec0ff */
[----:B------:R2:W-:Y:S01]  /*19c0*/  STS.U16 [R2+UR20+0x800], R13 ;  /* 0x0008000d02007988 */ /* 0x0005e20008000414 */
[----:B------:R-:W-:Y:S01]  /*19d0*/  UMOV UR6, 0x1 ;  /* 0x0000000100067882 */ /* 0x000fe20000000000 */
[----:B------:R-:W-:Y:S01]  /*19e0*/  UIADD3 UR23, UPT, UPT, UR20, 0xb000, URZ ;  /* 0x0000b00014177890 */ /* 0x000fe2000fffe0ff */
[----:B------:R-:W-:Y:S01]  /*19f0*/  PRMT R10, RZ, 0x7610, R10 ;  /* 0x00007610ff0a7816 */ /* 0x000fe2000000000a */
[----:B------:R4:W-:Y:S01]  /*1a00*/  STS.U16 [R2+UR20+0x1000], R14 ;  /* 0x0010000e02007988 */ /* 0x0009e20008000414 */
[----:B------:R-:W-:Y:S01]  /*1a10*/  UIADD3 UR22, UPT, UPT, UR21, UR8, URZ ;  /* 0x0000000815167290 */ /* 0x000fe2000fffe0ff */
[----:B-1----:R-:W-:Y:S01]  /*1a20*/  LOP3.LUT R9, R2, 0x20, RZ, 0x3c, !PT ;  /* 0x0000002002097812 */ /* 0x002fe200078e3cff */
[----:B------:R-:W1:Y:S01]  /*1a30*/  LDCU UR7, c[0x0][0x3f0] ;  /* 0x00007e00ff0777ac */ /* 0x000e620008000800 */
[----:B------:R-:W-:Y:S01]  /*1a40*/  STS.U16 [R2+UR20+0x1400], R69 ;  /* 0x0014004502007988 */ /* 0x000fe20008000414 */
[----:B------:R-:W-:-:S02]  /*1a50*/  PRMT R12, RZ, 0x7610, R12 ;  /* 0x00007610ff0c7816 */ /* 0x000fc4000000000c */
[----:B--2---:R-:W-:Y:S01]  /*1a60*/  LOP3.LUT R13, R2, 0x30, RZ, 0x3c, !PT ;  /* 0x00000030020d7812 */ /* 0x004fe200078e3cff */
[----:B------:R-:W-:Y:S01]  /*1a70*/  STS.U16 [R2+UR20+0xc00], R32 ;  /* 0x000c002002007988 */ /* 0x000fe20008000414 */
[----:B------:R-:W-:Y:S01]  /*1a80*/  ULEA UR22, UR33, UR22, 0x4 ;  /* 0x0000001621167291 */ /* 0x000fe2000f8e20ff */
[----:B----4-:R-:W-:Y:S01]  /*1a90*/  PRMT R14, RZ, 0x7610, R14 ;  /* 0x00007610ff0e7816 */ /* 0x010fe2000000000e */
[----:B------:R-:W-:Y:S01]  /*1aa0*/  VOTEU.ALL UP0, P1 ;  /* 0x0000000000ff7886 */ /* 0x000fe20000800000 */
[----:B------:R-:W-:Y:S01]  /*1ab0*/  STS.U16 [R2+UR20+0x1800], R133 ;  /* 0x0018008502007988 */ /* 0x000fe20008000414 */
[----:B------:R-:W-:Y:S01]  /*1ac0*/  VOTEU.ALL UP1, P1 ;  /* 0x0000000000ff7886 */ /* 0x000fe20000820000 */
[----:B------:R-:W2:Y:S02]  /*1ad0*/  LDCU.64 UR34, c[0x0][0x3d0] ;  /* 0x00007a00ff2277ac */ /* 0x000ea40008000a00 */
[----:B------:R-:W-:Y:S01]  /*1ae0*/  STS.U16 [R2+UR20+0x1c00], R134 ;  /* 0x001c008602007988 */ /* 0x000fe20008000414 */
[----:B------:R-:W-:-:S04]  /*1af0*/  @!UP0 UIADD3 UR4, UPT, UPT, -UR6, 0x100000, URZ ;  /* 0x0010000006048890 */ /* 0x000fc8000fffe1ff */
[----:B------:R-:W-:Y:S02]  /*1b00*/  @!UP0 USHF.L.U32 UR5, UR4, 0xb, URZ ;  /* 0x0000000b04058899 */ /* 0x000fe400080006ff */
[----:B------:R-:W-:Y:S01]  /*1b10*/  @!UP0 USHF.L.U32 UR4, UR4, 0x1, URZ ;  /* 0x0000000104048899 */ /* 0x000fe200080006ff */
[----:B------:R-:W-:Y:S01]  /*1b20*/  STS.U16 [R2+UR20], R68 ;  /* 0x0000004402007988 */ /* 0x000fe20008000414 */
[----:B-1----:R-:W-:-:S03]  /*1b30*/  ISETP.LT.AND P2, PT, RZ, UR7, PT ;  /* 0x00000007ff007c0c */ /* 0x002fc6000bf41270 */
[----:B------:R-:W-:Y:S04]  /*1b40*/  STS.U16 [R5+UR20+0x80], R70 ;  /* 0x0000804605007988 */ /* 0x000fe80008000414 */
[----:B------:R-:W-:Y:S04]  /*1b50*/  STS.U16 [R5+UR20+0x480], R46 ;  /* 0x0004802e05007988 */ /* 0x000fe80008000414 */
[----:B------:R-:W-:Y:S04]  /*1b60*/  STS.U16 [R5+UR20+0x880], R54 ;  /* 0x0008803605007988 */ /* 0x000fe80008000414 */
[----:B------:R-:W-:Y:S04]  /*1b70*/  STS.U16 [R5+UR20+0xc80], R66 ;  /* 0x000c804205007988 */ /* 0x000fe80008000414 */
[----:B------:R-:W-:Y:S04]  /*1b80*/  STS.U16 [R5+UR20+0x1080], R28 ;  /* 0x0010801c05007988 */ /* 0x000fe80008000414 */
[----:B------:R1:W-:Y:S04]  /*1b90*/  STS.U16 [R5+UR20+0x1480], R19 ;  /* 0x0014801305007988 */ /* 0x0003e80008000414 */
[----:B------:R-:W-:Y:S04]  /*1ba0*/  STS.U16 [R5+UR20+0x1880], R108 ;  /* 0x0018806c05007988 */ /* 0x000fe80008000414 */
[----:B------:R4:W-:Y:S01]  /*1bb0*/  STS.U16 [R5+UR20+0x1c80], R122 ;  /* 0x001c807a05007988 */ /* 0x0009e20008000414 */
[----:B-1----:R-:W1:Y:S03]  /*1bc0*/  LDC R19, c[0x0][0x3d8] ;  /* 0x0000f600ff137b82 */ /* 0x002e660000000800 */
[----:B------:R-:W-:Y:S04]  /*1bd0*/  STS.U16 [R9+UR20+0x100], R72 ;  /* 0x0001004809007988 */ /* 0x000fe80008000414 */
[----:B------:R-:W-:Y:S01]  /*1be0*/  STS.U16 [R9+UR20+0x500], R18 ;  /* 0x0005001209007988 */ /* 0x000fe20008000414 */
[----:B----4-:R-:W-:-:S03]  /*1bf0*/  LOP3.LUT R5, R2, 0x40, RZ, 0x3c, !PT ;  /* 0x0000004002057812 */ /* 0x010fc600078e3cff */
[----:B------:R-:W-:Y:S04]  /*1c00*/  STS.U16 [R9+UR20+0x900], R56 ;  /* 0x0009003809007988 */ /* 0x000fe80008000414 */
[----:B------:R-:W-:Y:S04]  /*1c10*/  STS.U16 [R9+UR20+0xd00], R76 ;  /* 0x000d004c09007988 */ /* 0x000fe80008000414 */
[----:B------:R-:W-:Y:S04]  /*1c20*/  STS.U16 [R9+UR20+0x1100], R34 ;  /* 0x0011002209007988 */ /* 0x000fe80008000414 */
[----:B------:R-:W-:Y:S04]  /*1c30*/  STS.U16 [R9+UR20+0x1500], R21 ;  /* 0x0015001509007988 */ /* 0x000fe80008000414 */
[----:B------:R-:W-:Y:S04]  /*1c40*/  STS.U16 [R9+UR20+0x1900], R110 ;  /* 0x0019006e09007988 */ /* 0x000fe80008000414 */
[----:B------:R4:W-:Y:S04]  /*1c50*/  STS.U16 [R9+UR20+0x1d00], R124 ;  /* 0x001d007c09007988 */ /* 0x0009e80008000414 */
        /* <DEDUP_REMOVED lines=14> */
[----:B------:R4:W-:Y:S04]  /*1d40*/  STS.U16 [R5+UR20+0x1200], R7 ;  /* 0x0012000705007988 */ /* 0x0009e80008000414 */
[----:B------:R-:W-:Y:S04]  /*1d50*/  STS.U16 [R5+UR20+0x1600], R23 ;  /* 0x0016001705007988 */ /* 0x000fe80008000414 */
[----:B------:R-:W-:Y:S01]  /*1d60*/  STS.U16 [R5+UR20+0x1a00], R114 ;  /* 0x001a007205007988 */ /* 0x000fe20008000414 */
[----:B----4-:R-:W4:Y:S03]  /*1d70*/  LDC.64 R6, c[0x0][0x390] ;  /* 0x0000e400ff067b82 */ /* 0x010f260000000a00 */
[----:B------:R0:W-:Y:S04]  /*1d80*/  STS.U16 [R5+UR20+0x1e00], R128 ;  /* 0x001e008005007988 */ /* 0x0001e80008000414 */
[----:B------:R3:W-:Y:S04]  /*1d90*/  STS.U16 [R9+UR20+0x280], R16 ;  /* 0x0002801009007988 */ /* 0x0007e80008000414 */
[----:B------:R-:W-:Y:S01]  /*1da0*/  STS.U16 [R9+UR20+0x680], R50 ;  /* 0x0006803209007988 */ /* 0x000fe20008000414 */
[----:B0-----:R-:W-:-:S03]  /*1db0*/  LOP3.LUT R5, R2, 0x70, RZ, 0x3c, !PT ;  /* 0x0000007002057812 */ /* 0x001fc600078e3cff */
[----:B------:R-:W-:Y:S01]  /*1dc0*/  STS.U16 [R9+UR20+0xa80], R60 ;  /* 0x000a803c09007988 */ /* 0x000fe20008000414 */
[----:B---3--:R-:W-:-:S03]  /*1dd0*/  PRMT R16, RZ, 0x7610, R16 ;  /* 0x00007610ff107816 */ /* 0x008fc60000000010 */
[----:B------:R-:W-:Y:S04]  /*1de0*/  STS.U16 [R9+UR20+0xe80], R80 ;  /* 0x000e805009007988 */ /* 0x000fe80008000414 */
[----:B------:R0:W-:Y:S04]  /*1df0*/  STS.U16 [R9+UR20+0x1280], R11 ;  /* 0x0012800b09007988 */ /* 0x0001e80008000414 */
[----:B------:R-:W-:Y:S04]  /*1e00*/  STS.U16 [R9+UR20+0x1680], R25 ;  /* 0x0016801909007988 */ /* 0x000fe80008000414 */
[----:B------:R-:W-:Y:S01]  /*1e10*/  STS.U16 [R9+UR20+0x1a80], R116 ;  /* 0x001a807409007988 */ /* 0x000fe20008000414 */
[----:B0-----:R-:W-:-:S03]  /*1e20*/  PRMT R11, RZ, 0x7610, R11 ;  /* 0x00007610ff0b7816 */ /* 0x001fc6000000000b */
[----:B------:R0:W-:Y:S04]  /*1e30*/  STS.U16 [R9+UR20+0x1e80], R130 ;  /* 0x001e808209007988 */ /* 0x0001e80008000414 */
[----:B------:R-:W-:Y:S04]  /*1e40*/  STS.U16 [R13+UR20+0x300], R26 ;  /* 0x0003001a0d007988 */ /* 0x000fe80008000414 */
[----:B------:R-:W-:Y:S01]  /*1e50*/  STS.U16 [R13+UR20+0x700], R42 ;  /* 0x0007002a0d007988 */ /* 0x000fe20008000414 */
[----:B0-----:R-:W-:-:S03]  /*1e60*/  PRMT R9, RZ, 0x7610, R9 ;  /* 0x00007610ff097816 */ /* 0x001fc60000000009 */
[----:B------:R-:W-:Y:S04]  /*1e70*/  STS.U16 [R13+UR20+0xb00], R62 ;  /* 0x000b003e0d007988 */ /* 0x000fe80008000414 */
        /* <DEDUP_REMOVED lines=11> */
[----:B------:R-:W-:Y:S04]  /*1f30*/  STS.U16 [R5+UR20+0x1380], R17 ;  /* 0x0013801105007988 */ /* 0x000fe80008000414 */
[----:B------:R-:W-:Y:S04]  /*1f40*/  STS.U16 [R5+UR20+0x1780], R106 ;  /* 0x0017806a05007988 */ /* 0x000fe80008000414 */
[----:B------:R-:W-:Y:S04]  /*1f50*/  STS.U16 [R5+UR20+0x1b80], R120 ;  /* 0x001b807805007988 */ /* 0x000fe80008000414 */
[----:B------:R0:W-:Y:S01]  /*1f60*/  STS.U16 [R5+UR20+0x1f80], R135 ;  /* 0x001f808705007988 */ /* 0x0001e20008000414 */
[----:B------:R-:W-:Y:S01]  /*1f70*/  STTM.x64 tmem[UR22], RZ ;  /* 0x000000ff000079ed */ /* 0x000fe20008340016 */
[----:B------:R-:W3:Y:S02]  /*1f80*/  FENCE.VIEW.ASYNC.T ;  /* 0x00000000000073c6 */ /* 0x000ee40000000200 */
[----:B---3--:R-:W-:Y:S06]  /*1f90*/  BAR.SYNC.DEFER_BLOCKING 0x0 ;  /* 0x0000000000007b1d */ /* 0x008fec0000010000 */
[----:B------:R-:W3:Y:S02]  /*1fa0*/  FENCE.VIEW.ASYNC.S ;  /* 0x00000000000073c6 */ /* 0x000ee40000000000 */
[----:B---3--:R3:W0:Y:S02]  /*1fb0*/  @!UP1 SYNCS.EXCH.64 URZ, [UR23], UR4 ;  /* 0x0000000417ff95b2 */ /* 0x0086240008000100 */
[----:B0-----:R-:W-:Y:S06]  /*1fc0*/  BAR.SYNC.DEFER_BLOCKING 0x0 ;  /* 0x0000000000007b1d */ /* 0x001fec0000010000 */
[----:B------:R-:W4:Y:S04]  /*1fd0*/  @P2 LDG.E.U16 R10, desc[UR36][R100.64] ;  /* 0x00000024640a2981 */ /* 0x000f28000c1e1500 */
[----:B------:R-:W4:Y:S04]  /*1fe0*/  @P2 LDG.E.U16 R12, desc[UR36][R96.64] ;  /* 0x00000024600c2981 */ /* 0x000f28000c1e1500 */
[----:B------:R-:W4:Y:S04]  /*1ff0*/  @P2 LDG.E.U16 R14, desc[UR36][R92.64] ;  /* 0x000000245c0e2981 */ /* 0x000f28000c1e1500 */
[----:B------:R-:W4:Y:S04]  /*2000*/  @P2 LDG.E.U16 R16, desc[UR36][R88.64] ;  /* 0x0000002458102981 */ /* 0x000f28000c1e1500 */
[----:B------:R-:W4:Y:S04]  /*2010*/  @P2 LDG.E.U16 R9, desc[UR36][R98.64] ;  /* 0x0000002462092981 */ /* 0x000f28000c1e1500 */
[----:B------:R-:W4:Y:S04]  /*2020*/  @P2 LDG.E.U16 R11, desc[UR36][R94.64] ;  /* 0x000000245e0b2981 */ /* 0x000f28000c1e1500 */
[----:B------:R-:W4:Y:S04]  /*2030*/  @P2 LDG.E.U16 R13, desc[UR36][R90.64] ;  /* 0x000000245a0d2981 */ /* 0x000f28000c1e1500 */
[----:B------:R-:W4:Y:S01]  /*2040*/  @P2 LDG.E.U16 R15, desc[UR36][R86.64] ;  /* 0x00000024560f2981 */ /* 0x000f22000c1e1500 */
[----:B------:R-:W-:Y:S01]  /*2050*/  LOP3.LUT R2, R36, 0x1f, RZ, 0xc0, !PT ;  /* 0x0000001f24027812 */ /* 0x000fe200078ec0ff */
[----:B--2---:R-:W-:Y:S01]  /*2060*/  UIMAD UR34, UR9, UR34, URZ ;  /* 0x00000022092272a4 */ /* 0x004fe2000f8e02ff */
[----:B------:R-:W-:Y:S01]  /*2070*/  SHF.L.U32 R37, R37, 0x1, RZ ;  /* 0x0000000125257819 */ /* 0x000fe200000006ff */
[----:B------:R-:W-:Y:S01]  /*2080*/  UIADD3 UR11, UPT, UPT, UR14, 0x38, URZ ;  /* 0x000000380e0b7890 */ /* 0x000fe2000fffe0ff */
[----:B------:R-:W-:Y:S01]  /*2090*/  PRMT R38, RZ, 0x7610, R38 ;  /* 0x00007610ff267816 */ /* 0x000fe20000000026 */
[----:B------:R-:W-:Y:S01]  /*20a0*/  IMAD R4, R2, UR35, RZ ;  /* 0x0000002302047c24 */ /* 0x000fe2000f8e02ff */
[----:B---3--:R-:W-:Y:S01]  /*20b0*/  USHF.L.U32 UR4, UR34, 0x1, URZ ;  /* 0x0000000122047899 */ /* 0x008fe200080006ff */
[----:B------:R-:W-:Y:S01]  /*20c0*/  SHF.R.U32.HI R2, RZ, 0x5, R36 ;  /* 0x00000005ff027819 */ /* 0x000fe20000011624 */
[----:B------:R-:W-:Y:S01]  /*20d0*/  VOTEU.ALL UP1, P1 ;  /* 0x0000000000ff7886 */ /* 0x000fe20000820000 */
[----:B-1----:R-:W-:Y:S01]  /*20e0*/  IMAD R8, R19, UR11, RZ ;  /* 0x0000000b13087c24 */ /* 0x002fe2000f8e02ff */
[C---:B------:R-:W-:Y:S01]  /*20f0*/  SHF.L.U32 R5, R4.reuse, 0x1, RZ ;  /* 0x0000000104057819 */ /* 0x040fe200000006ff */
[----:B------:R-:W-:Y:S01]  /*2100*/  IMAD.HI R4, R4, 0x2, RZ ;  /* 0x0000000204047827 */ /* 0x000fe200078e02ff */
[----:B------:R-:W-:Y:S01]  /*2110*/  SGXT.U32 R2, R2, 0x3 ;  /* 0x000000030202781a */ /* 0x000fe20000000000 */
[----:B------:R-:W-:Y:S01]  /*2120*/  UIADD3 UR10, UPT, UPT, UR14, 0x18, URZ ;  /* 0x000000180e0a7890 */ /* 0x000fe2000fffe0ff */
[----:B----4-:R-:W-:Y:S01]  /*2130*/  IADD3 R71, P3, P4, R5, UR4, R6 ;  /* 0x0000000405477c10 */ /* 0x010fe2000fc7e006 */
[----:B------:R-:W-:Y:S01]  /*2140*/  UIMAD.WIDE UR4, UR34, 0x2, URZ ;  /* 0x00000002220478a5 */ /* 0x000fe2000f8e02ff */
[----:B------:R-:W-:Y:S01]  /*2150*/  SHF.R.U32.HI R6, RZ, 0x2, R3 ;  /* 0x00000002ff067819 */ /* 0x000fe20000011603 */
[----:B------:R-:W-:Y:S01]  /*2160*/  IMAD R2, R2, R19, RZ ;  /* 0x0000001302027224 */ /* 0x000fe200078e02ff */
[----:B------:R-:W-:Y:S01]  /*2170*/  UIADD3 UR24, UPT, UPT, UR21, 0x80, URZ ;  /* 0x0000008015187890 */ /* 0x000fe2000fffe0ff */
[----:B------:R-:W-:Y:S01]  /*2180*/  PRMT R36, RZ, 0x7610, R36 ;  /* 0x00007610ff247816 */ /* 0x000fe20000000024 */
[----:B------:R-:W0:Y:S01]  /*2190*/  LDCU UR34, c[0x0][0x3a8] ;  /* 0x00007500ff2277ac */ /* 0x000e220008000800 */
[----:B------:R-:W-:-:S02]  /*21a0*/  IADD3.X R17, PT, PT, R4, UR5, R7, P3, P4 ;  /* 0x0000000504117c10 */ /* 0x000fc40009fe8407 */
[----:B------:R-:W-:Y:S01]  /*21b0*/  LEA R4, R19, R2, 0x3 ;  /* 0x0000000213047211 */ /* 0x000fe200078e18ff */
[----:B------:R-:W-:Y:S02]  /*21c0*/  UIADD3 UR25, UPT, UPT, UR8, UR24, URZ ;  /* 0x0000001808197290 */ /* 0x000fe4000fffe0ff */
[----:B------:R-:W-:-:S04]  /*21d0*/  @!UP0 UIADD3 UR4, UPT, UPT, -UR6, 0x100000, URZ ;  /* 0x0010000006048890 */ /* 0x000fc8000fffe1ff */
[----:B------:R-:W-:Y:S02]  /*21e0*/  @!UP0 USHF.L.U32 UR5, UR4, 0xb, URZ ;  /* 0x0000000b04058899 */ /* 0x000fe400080006ff */
[----:B------:R-:W-:Y:S01]  /*21f0*/  @!UP0 USHF.L.U32 UR4, UR4, 0x1, URZ ;  /* 0x0000000104048899 */ /* 0x000fe200080006ff */
[C---:B------:R-:W-:Y:S01]  /*2200*/  LEA R5, R19.reuse, R4, 0x3 ;  /* 0x0000000413057211 */ /* 0x040fe200078e18ff */
[----:B------:R-:W-:Y:S01]  /*2210*/  ULEA UR25, UR33, UR25, 0x3 ;  /* 0x0000001921197291 */ /* 0x000fe2000f8e18ff */
[-C--:B------:R-:W-:Y:S02]  /*2220*/  LEA R84, P4, R2, R71.reuse, 0x1 ;  /* 0x0000004702547211 */ /* 0x080fe400078808ff */
[----:B------:R-:W-:Y:S02]  /*2230*/  LEA R68, P3, R8, R71, 0x1 ;  /* 0x0000004708447211 */ /* 0x000fe400078608ff */
[----:B------:R-:W-:Y:S02]  /*2240*/  LEA R7, R19, R5, 0x4 ;  /* 0x0000000513077211 */ /* 0x000fe400078e20ff */
[----:B------:R-:W-:-:S02]  /*2250*/  LEA.HI.X.SX32 R85, R2, R17, 0x1, P4 ;  /* 0x0000001102557211 */ /* 0x000fc400020f0eff */
[----:B------:R-:W-:Y:S01]  /*2260*/  LEA R80, P4, R5, R71, 0x1 ;  /* 0x0000004705507211 */ /* 0x000fe200078808ff */
[----:B------:R1:W2:Y:S01]  /*2270*/  @!UP1 SYNCS.EXCH.64 URZ, [UR20+0xb008], UR4 ;  /* 0x00b0080414ff95b2 */ /* 0x0002a20008000100 */
[----:B------:R-:W-:Y:S01]  /*2280*/  LEA.HI.X.SX32 R69, R8, R17, 0x1, P3 ;  /* 0x0000001108457211 */ /* 0x000fe200018f0eff */
[----:B------:R-:W-:Y:S01]  /*2290*/  VOTEU.ALL UP1, P1 ;  /* 0x0000000000ff7886 */ /* 0x000fe20000820000 */
[----:B------:R-:W-:Y:S02]  /*22a0*/  LEA R2, R19, R7, 0x3 ;  /* 0x0000000713027211 */ /* 0x000fe400078e18ff */
[-C--:B------:R-:W-:Y:S02]  /*22b0*/  LEA R74, P3, R7, R71.reuse, 0x1 ;  /* 0x00000047074a7211 */ /* 0x080fe400078608ff */
[----:B------:R-:W-:Y:S02]  /*22c0*/  LEA R82, P5, R4, R71, 0x1 ;  /* 0x0000004704527211 */ /* 0x000fe400078a08ff */
[----:B------:R-:W-:-:S02]  /*22d0*/  LEA.HI.X.SX32 R81, R5, R17, 0x1, P4 ;  /* 0x0000001105517211 */ /* 0x000fc400020f0eff */
[----:B------:R-:W-:Y:S02]  /*22e0*/  LEA R72, P4, R2, R71, 0x1 ;  /* 0x0000004702487211 */ /* 0x000fe400078808ff */
[----:B------:R-:W-:Y:S01]  /*22f0*/  LEA.HI.X.SX32 R75, R7, R17, 0x1, P3 ;  /* 0x00000011074b7211 */ /* 0x000fe200018f0eff */
[----:B-1----:R-:W-:-:S04]  /*2300*/  @!UP0 UIADD3 UR4, UPT, UPT, -UR6, 0x100000, URZ ;  /* 0x0010000006048890 */ /* 0x002fc8000fffe1ff */
[----:B------:R-:W-:Y:S02]  /*2310*/  @!UP0 USHF.L.U32 UR5, UR4, 0xb, URZ ;  /* 0x0000000b04058899 */ /* 0x000fe400080006ff */
[----:B------:R-:W-:Y:S01]  /*2320*/  @!UP0 USHF.L.U32 UR4, UR4, 0x1, URZ ;  /* 0x0000000104048899 */ /* 0x000fe200080006ff */
[----:B------:R-:W-:Y:S01]  /*2330*/  LOP3.LUT R3, R37, R6, RZ, 0x3c, !PT ;  /* 0x0000000625037212 */ /* 0x000fe200078e3cff */
[C---:B------:R-:W-:Y:S01]  /*2340*/  IMAD R6, R19.reuse, UR10, RZ ;  /* 0x0000000a13067c24 */ /* 0x040fe2000f8e02ff */
[----:B------:R-:W-:Y:S01]  /*2350*/  ISETP.EQ.U32.AND P3, PT, RZ, UR14, P2 ;  /* 0x0000000eff007c0c */ /* 0x000fe20009762070 */
[----:B------:R-:W-:Y:S01]  /*2360*/  UIADD3 UR10, UPT, UPT, UR20, 0x9000, URZ ;  /* 0x00009000140a7890 */ /* 0x000fe2000fffe0ff */
[-C--:B------:R-:W-:Y:S02]  /*2370*/  LEA.HI.X.SX32 R83, R4, R17.reuse, 0x1, P5 ;  /* 0x0000001104537211 */ /* 0x080fe400028f0eff */
[----:B------:R-:W-:Y:S02]  /*2380*/  LEA R4, R19, R2, 0x3 ;  /* 0x0000000213047211 */ /* 0x000fe400078e18ff */
[----:B------:R-:W-:-:S02]  /*2390*/  LEA.HI.X.SX32 R73, R2, R17, 0x1, P4 ;  /* 0x0000001102497211 */ /* 0x000fc400020f0eff */
[----:B------:R-:W-:Y:S02]  /*23a0*/  LOP3.LUT R2, R3, 0x40, RZ, 0x3c, !PT ;  /* 0x0000004003027812 */ /* 0x000fe400078e3cff */
[-C--:B------:R-:W-:Y:S02]  /*23b0*/  LEA R78, P6, R6, R71.reuse, 0x1 ;  /* 0x00000047064e7211 */ /* 0x080fe400078c08ff */
[----:B------:R-:W-:Y:S02]  /*23c0*/  LEA R70, P5, R4, R71, 0x1 ;  /* 0x0000004704467211 */ /* 0x000fe400078a08ff */
[-C--:B------:R-:W-:Y:S02]  /*23d0*/  LEA.HI.X.SX32 R79, R6, R17.reuse, 0x1, P6 ;  /* 0x00000011064f7211 */ /* 0x080fe400030f0eff */
[----:B------:R-:W-:Y:S02]  /*23e0*/  LEA.HI.X.SX32 R71, R4, R17, 0x1, P5 ;  /* 0x0000001104477211 */ /* 0x000fe400028f0eff */
[----:B------:R-:W-:-:S02]  /*23f0*/  PRMT R40, RZ, 0x7610, R40 ;  /* 0x00007610ff287816 */ /* 0x000fc40000000028 */
[----:B------:R-:W-:Y:S02]  /*2400*/  PRMT R106, RZ, 0x7610, R106 ;  /* 0x00007610ff6a7816 */ /* 0x000fe4000000006a */
[----:B------:R-:W-:Y:S02]  /*2410*/  PRMT R108, RZ, 0x7610, R108 ;  /* 0x00007610ff6c7816 */ /* 0x000fe4000000006c */
[----:B------:R-:W-:Y:S02]  /*2420*/  PRMT R110, RZ, 0x7610, R110 ;  /* 0x00007610ff6e7816 */ /* 0x000fe4000000006e */
[----:B------:R-:W-:Y:S02]  /*2430*/  PRMT R102, RZ, 0x7610, R102 ;  /* 0x00007610ff667816 */ /* 0x000fe40000000066 */
[----:B------:R-:W-:Y:S01]  /*2440*/  PRMT R104, RZ, 0x7610, R104 ;  /* 0x00007610ff687816 */ /* 0x000fe20000000068 */
[----:B------:R1:W-:Y:S04]  /*2450*/  STS.U16 [R3+UR20+0x8000], R10 ;  /* 0x0080000a03007988 */ /* 0x0003e80008000414 */
[----:B------:R1:W-:Y:S04]  /*2460*/  STS.U16 [R3+UR20+0x8400], R12 ;  /* 0x0084000c03007988 */ /* 0x0003e80008000414 */
[----:B------:R1:W-:Y:S04]  /*2470*/  STS.U16 [R3+UR20+0x8800], R14 ;  /* 0x0088000e03007988 */ /* 0x0003e80008000414 */
[----:B------:R1:W-:Y:S04]  /*2480*/  STS.U16 [R3+UR20+0x8c00], R16 ;  /* 0x008c001003007988 */ /* 0x0003e80008000414 */
[----:B------:R1:W-:Y:S04]  /*2490*/  STS.U16 [R2+UR20+0x8200], R9 ;  /* 0x0082000902007988 */ /* 0x0003e80008000414 */
[----:B------:R1:W-:Y:S04]  /*24a0*/  STS.U16 [R2+UR20+0x8600], R11 ;  /* 0x0086000b02007988 */ /* 0x0003e80008000414 */
[----:B------:R1:W-:Y:S04]  /*24b0*/  STS.U16 [R2+UR20+0x8a00], R13 ;  /* 0x008a000d02007988 */ /* 0x0003e80008000414 */
[----:B------:R1:W-:Y:S01]  /*24c0*/  STS.U16 [R2+UR20+0x8e00], R15 ;  /* 0x008e000f02007988 */ /* 0x0003e20008000414 */
[----:B--2---:R2:W-:Y:S06]  /*24d0*/  MEMBAR.ALL.CTA ;  /* 0x0000000000007992 */ /* 0x0045ec0000008000 */
[----:B--2---:R-:W-:Y:S04]  /*24e0*/  FENCE.VIEW.ASYNC.S ;  /* 0x00000000000073c6 */ /* 0x004fe80000000000 */
[----:B------:R-:W2:Y:S02]  /*24f0*/  FENCE.VIEW.ASYNC.S ;  /* 0x00000000000073c6 */ /* 0x000ea40000000000 */
[----:B--2---:R1:W2:Y:S02]  /*2500*/  @!UP1 SYNCS.EXCH.64 URZ, [UR20+0x9000], UR4 ;  /* 0x0090000414ff95b2 */ /* 0x0042a40008000100 */
[----:B--2---:R-:W-:Y:S06]  /*2510*/  BAR.SYNC.DEFER_BLOCKING 0x0 ;  /* 0x0000000000007b1d */ /* 0x004fec0000010000 */
[----:B01----:R-:W-:Y:S05]  /*2520*/  @!P3 BRA `(.L_x_6) ;  /* 0x0000000000dcb947 */ /* 0x003fea0003800000 */
[----:B------:R-:W-:Y:S02]  /*2530*/  USHF.R.U32.HI UR11, URZ, 0x4, UR20 ;  /* 0x00000004ff0b7899 */ /* 0x000fe40008011614 */
[----:B------:R-:W-:Y:S02]  /*2540*/  UIADD3 UR5, UPT, UPT, UR20, 0x8000, URZ ;  /* 0x0000800014057890 */ /* 0x000fe4000fffe0ff */
[----:B------:R-:W-:Y:S02]  /*2550*/  USGXT.U32 UR11, UR11, 0xe ;  /* 0x0000000e0b0b789a */ /* 0x000fe40008000000 */
[----:B------:R-:W-:Y:S02]  /*2560*/  USHF.R.U32.HI UR5, URZ, 0x4, UR5 ;  /* 0x00000004ff057899 */ /* 0x000fe40008011605 */
[----:B------:R-:W-:Y:S02]  /*2570*/  UIADD3 UR44, UP1, UPT, UR11, 0x2000080, URZ ;  /* 0x020000800b2c7890 */ /* 0x000fe4000ff3e0ff */
[----:B------:R-:W-:Y:S01]  /*2580*/  USGXT.U32 UR12, UR5, 0xe ;  /* 0x0000000e050c789a */ /* 0x000fe20008000000 */
[----:B------:R-:W-:Y:S01]  /*2590*/  UMOV UR4, URZ ;  /* 0x000000ff00047c82 */ /* 0x000fe20008000000 */
[----:B------:R-:W-:Y:S01]  /*25a0*/  UMOV UR6, URZ ;  /* 0x000000ff00067c82 */ /* 0x000fe20008000000 */
[----:B------:R-:W-:-:S02]  /*25b0*/  UIADD3.X UR45, UPT, UPT, UR4, 0x40004040, URZ, UP1, !UPT ;  /* 0x40004040042d7890 */ /* 0x000fc40008ffe4ff */
[----:B------:R-:W-:Y:S01]  /*25c0*/  UIADD3 UR46, UP1, UPT, UR12, 0x2, URZ ;  /* 0x000000020c2e7890 */ /* 0x000fe2000ff3e0ff */
[----:B------:R-:W-:Y:S01]  /*25d0*/  UMOV UR4, UR10 ;  /* 0x0000000a00047c82 */ /* 0x000fe20008000000 */
[----:B------:R-:W-:Y:S02]  /*25e0*/  UMOV UR5, URZ ;  /* 0x000000ff00057c82 */ /* 0x000fe40008000000 */
[----:B------:R-:W-:Y:S01]  /*25f0*/  UIADD3.X UR47, UPT, UPT, UR6, 0x40004040, URZ, UP1, !UPT ;  /* 0x40004040062f7890 */ /* 0x000fe20008ffe4ff */
[----:B------:R-:W-:Y:S01]  /*2600*/  UMOV UR32, UR4 ;  /* 0x0000000400207c82 */ /* 0x000fe20008000000 */
[----:B------:R-:W-:Y:S02]  /*2610*/  ULOP3.LUT UR4, UR11, 0x2000000, URZ, 0xfc, !UPT ;  /* 0x020000000b047892 */ /* 0x000fe4000f8efcff */
[----:B------:R-:W-:Y:S02]  /*2620*/  UIADD3.64 UR48, UPT, UPT, UR44, 0x80, URZ ;  /* 0x000000802c307897 */ /* 0x000fe4000fffe0ff */
[----:B------:R-:W-:-:S02]  /*2630*/  UIADD3.64 UR56, UPT, UPT, UR46, 0x2, URZ ;  /* 0x000000022e387897 */ /* 0x000fc4000fffe0ff */
[----:B------:R-:W-:Y:S02]  /*2640*/  UIADD3.64 UR50, UPT, UPT, UR44, 0x100, URZ ;  /* 0x000001002c327897 */ /* 0x000fe4000fffe0ff */
[----:B------:R-:W-:Y:S02]  /*2650*/  UIADD3.64 UR58, UPT, UPT, UR46, 0x4, URZ ;  /* 0x000000042e3a7897 */ /* 0x000fe4000fffe0ff */
[----:B------:R-:W-:Y:S02]  /*2660*/  UIADD3 UR15, UPT, UPT, UR21, 0xa0, URZ ;  /* 0x000000a0150f7890 */ /* 0x000fe4000fffe0ff */
[----:B------:R-:W-:Y:S02]  /*2670*/  UIADD3.64 UR52, UPT, UPT, UR44, 0x380, URZ ;  /* 0x000003802c347897 */ /* 0x000fe4000fffe0ff */
[----:B------:R-:W-:Y:S02]  /*2680*/  UIADD3 UR64, UPT, UPT, UR21, 0xa0, URZ ;  /* 0x000000a015407890 */ /* 0x000fe4000fffe0ff */
[----:B------:R-:W-:-:S02]  /*2690*/  UIADD3.64 UR54, UPT, UPT, UR44, 0x400, URZ ;  /* 0x000004002c367897 */ /* 0x000fc4000fffe0ff */
[----:B------:R-:W-:Y:S02]  /*26a0*/  UIADD3 UR65, UPT, UPT, UR21, 0xa0, URZ ;  /* 0x000000a015417890 */ /* 0x000fe4000fffe0ff */
[----:B------:R-:W-:Y:S01]  /*26b0*/  UIADD3.64 UR60, UPT, UPT, UR44, 0x480, URZ ;  /* 0x000004802c3c7897 */ /* 0x000fe2000fffe0ff */
[----:B------:R-:W-:Y:S01]  /*26c0*/  UMOV UR26, 0x0 ;  /* 0x00000000001a7882 */ /* 0x000fe20000000000 */
[----:B------:R-:W-:Y:S01]  /*26d0*/  UMOV UR27, 0x8088490 ;  /* 0x08088490001b7882 */ /* 0x000fe20000000000 */
[----:B------:R-:W-:Y:S01]  /*26e0*/  UIADD3 UR66, UPT, UPT, UR21, 0xa0, URZ ;  /* 0x000000a015427890 */ /* 0x000fe2000fffe0ff */
[----:B------:R-:W-:Y:S01]  /*26f0*/  UMOV UR13, 0x40004040 ;  /* 0x40004040000d7882 */ /* 0x000fe20000000000 */
[----:B------:R-:W-:Y:S01]  /*2700*/  UIADD3.64 UR62, UPT, UPT, UR44, 0x500, URZ ;  /* 0x000005002c3e7897 */ /* 0x000fe2000fffe0ff */
[----:B------:R-:W-:Y:S01]  /*2710*/  UMOV UR5, 0x40004040 ;  /* 0x4000404000057882 */ /* 0x000fe20000000000 */
[----:B------:R-:W-:Y:S01]  /*2720*/  UMOV UR16, 0x0 ;  /* 0x0000000000107882 */ /* 0x000fe20000000000 */
[----:B------:R-:W-:Y:S01]  /*2730*/  UMOV UR17, 0x8088490 ;  /* 0x0808849000117882 */ /* 0x000fe20000000000 */
[----:B------:R-:W-:Y:S01]  /*2740*/  UMOV UR38, 0x0 ;  /* 0x0000000000267882 */ /* 0x000fe20000000000 */
[----:B------:R-:W-:Y:S01]  /*2750*/  UMOV UR39, 0x8088490 ;  /* 0x0808849000277882 */ /* 0x000fe20000000000 */
[----:B------:R0:W-:Y:S01]  /*2760*/  UTCHMMA gdesc[UR4], gdesc[UR12], tmem[UR24], tmem[UR26], idesc[UR27], !UPT ;  /* 0x00ff1a0c040075ea */ /* 0x0001e2000f800018 */
[----:B------:R-:W-:Y:S01]  /*2770*/  UMOV UR30, 0x0 ;  /* 0x00000000001e7882 */ /* 0x000fe20000000000 */
[----:B------:R-:W-:Y:S01]  /*2780*/  UMOV UR31, 0x8088490 ;  /* 0x08088490001f7882 */ /* 0x000fe20000000000 */
[----:B------:R0:W-:Y:S01]  /*2790*/  UTCHMMA gdesc[UR44], gdesc[UR46], tmem[UR24], tmem[UR16], idesc[UR17], UPT ;  /* 0x00ff102e2c0075ea */ /* 0x0001e2000b800018 */
        /* <DEDUP_REMOVED lines=8> */
[----:B------:R0:W-:Y:S01]  /*2820*/  UTCHMMA gdesc[UR52], gdesc[UR12], tmem[UR15], tmem[UR28], idesc[UR29], !UPT ;  /* 0x00ff1c0c340075ea */ /* 0x0001e2000f80000f */
[----:B------:R-:W-:Y:S01]  /*2830*/  UMOV UR42, 0x0 ;  /* 0x00000000002a7882 */ /* 0x000fe20000000000 */
[----:B------:R-:W-:Y:S01]  /*2840*/  UMOV UR43, 0x8088490 ;  /* 0x08088490002b7882 */ /* 0x000fe20000000000 */
[----:B------:R0:W-:Y:S01]  /*2850*/  UTCHMMA gdesc[UR54], gdesc[UR46], tmem[UR64], tmem[UR18], idesc[UR19], UPT ;  /* 0x00ff122e360075ea */ /* 0x0001e2000b800040 */
[----:B------:R0:W-:Y:S01]  /*2860*/  UTCHMMA gdesc[UR60], gdesc[UR56], tmem[UR65], tmem[UR40], idesc[UR41], UPT ;  /* 0x00ff28383c0075ea */ /* 0x0001e2000b800041 */
[----:B------:R0:W-:Y:S01]  /*2870*/  UTCHMMA gdesc[UR62], gdesc[UR58], tmem[UR66], tmem[UR42], idesc[UR43], UPT ;  /* 0x00ff2a3a3e0075ea */ /* 0x0001e2000b800042 */
[----:B------:R0:W-:Y:S01]  /*2880*/  UTCBAR [UR32], URZ ;  /* 0x000000ff200073e9 */ /* 0x0001e200080000ff */
[----:B------:R-:W-:Y:S01]  /*2890*/  NOP ;  /* 0x0000000000007918 */ /* 0x000fe20000000000 */
.L_x_6:
[----:B------:R-:W-:Y:S05]  /*28a0*/  @!P2 BRA `(.L_x_7) ;  /* 0x000000000008a947 */ /* 0x000fea0003800000 */
[----:B------:R-:W1:Y:S02]  /*28b0*/  SYNCS.PHASECHK.TRANS64.TRYWAIT P4, [UR20+0x9000], RZ ;  /* 0x009000ffff0075a7 */ /* 0x000e640008081114 */
[----:B-1----:R-:W-:Y:S05]  /*28c0*/  @!P4 BRA `(.L_x_8) ;  /* 0x00000058007cc947 */ /* 0x002fea0003800000 */
.L_x_7:
[----:B------:R-:W-:Y:S06]  /*28d0*/  BAR.SYNC.DEFER_BLOCKING 0x0 ;  /* 0x0000000000007b1d */ /* 0x000fec0000010000 */
[----:B------:R-:W1:Y:S01]  /*28e0*/  LDTM.x32 R4, tmem[UR25] ;  /* 0x00000019000479ee */ /* 0x000e6200082c0000 */
[----:B0-----:R-:W-:Y:S01]  /*28f0*/  UIADD3 UR32, UPT, UPT, UR21, 0xc0, URZ ;  /* 0x000000c015207890 */ /* 0x001fe2000fffe0ff */
[----:B------:R-:W0:Y:S01]  /*2900*/  @!P1 SYNCS.CCTL.IV [UR20+0x9000] ;  /* 0x00900000ff0099b1 */ /* 0x000e220008000014 */
[----:B-1----:R-:W-:Y:S01]  /*2910*/  FMUL R37, R4, UR34 ;  /* 0x0000002204257c20 */ /* 0x002fe20008400000 */
[----:B------:R-:W-:Y:S01]  /*2920*/  FMUL R42, R5, UR34 ;  /* 0x00000022052a7c20 */ /* 0x000fe20008400000 */
[----:B------:R-:W-:Y:S01]  /*2930*/  FMUL R39, R6, UR34 ;  /* 0x0000002206277c20 */ /* 0x000fe20008400000 */
[----:B------:R-:W-:Y:S01]  /*2940*/  FMUL R41, R7, UR34 ;  /* 0x0000002207297c20 */ /* 0x000fe20008400000 */
[----:B------:R-:W-:Y:S01]  /*2950*/  FMUL R44, R8, UR34 ;  /* 0x00000022082c7c20 */ /* 0x000fe20008400000 */
[----:B------:R-:W-:Y:S01]  /*2960*/  FMUL R76, R35, UR34 ;  /* 0x00000022234c7c20 */ /* 0x000fe20008400000 */
[----:B------:R-:W-:Y:S01]  /*2970*/  UIADD3 UR8, UPT, UPT, UR8, UR32, URZ ;  /* 0x0000002008087290 */ /* 0x000fe2000fffe0ff */
[----:B------:R-:W-:Y:S01]  /*2980*/  FMNMX3 R39, R37, R42, R39, !PT ;  /* 0x0000002a25277276 */ /* 0x000fe20007800027 */
[----:B------:R-:W-:Y:S01]  /*2990*/  FMUL R37, R9, UR34 ;  /* 0x0000002209257c20 */ /* 0x000fe20008400000 */
[----:B------:R-:W-:Y:S01]  /*29a0*/  FMUL R42, R10, UR34 ;  /* 0x000000220a2a7c20 */ /* 0x000fe20008400000 */
[----:B------:R-:W-:Y:S01]  /*29b0*/  NOP ;  /* 0x0000000000007918 */ /* 0x000fe20000000000 */
[----:B------:R-:W-:Y:S01]  /*29c0*/  FMNMX3 R41, R39, R41, R44, !PT ;  /* 0x0000002927297276 */ /* 0x000fe2000780002c */
[----:B------:R-:W-:Y:S01]  /*29d0*/  FMUL R39, R11, UR34 ;  /* 0x000000220b277c20 */ /* 0x000fe20008400000 */
[----:B------:R-:W-:Y:S01]  /*29e0*/  FMUL R44, R12, UR34 ;  /* 0x000000220c2c7c20 */ /* 0x000fe20008400000 */
[----:B------:R1:W5:Y:S01]  /*29f0*/  @P2 LDG.E.U16 R36, desc[UR36][R84.64] ;  /* 0x0000002454242981 */ /* 0x000362000c1e1500 */
        /* <DEDUP_REMOVED lines=31> */
[----:B------:R-:W-:Y:S01]  /*2bf0*/  ULEA UR33, UR33, UR8, 0x2 ;  /* 0x0000000821217291 */ /* 0x000fe2000f8e10ff */
[----:B------:R-:W-:Y:S01]  /*2c00*/  FMNMX3 R41, R41, R37, R42, !PT ;  /* 0x0000002529297276 */ /* 0x000fe2000780002a */
[----:B------:R-:W-:Y:S01]  /*2c10*/  FMUL R37, R29, UR34 ;  /* 0x000000221d257c20 */ /* 0x000fe20008400000 */
[----:B------:R-:W-:-:S02]  /*2c20*/  FMUL R42, R30, UR34 ;  /* 0x000000221e2a7c20 */ /* 0x000fc40008400000 */
[----:B------:R-:W-:Y:S01]  /*2c30*/  FMNMX3 R41, R41, R39, R44, !PT ;  /* 0x0000002729297276 */ /* 0x000fe2000780002c */
[----:B------:R-:W-:Y:S01]  /*2c40*/  FMUL R39, R31, UR34 ;  /* 0x000000221f277c20 */ /* 0x000fe20008400000 */
[----:B------:R-:W-:Y:S02]  /*2c50*/  FMUL R44, R32, UR34 ;  /* 0x00000022202c7c20 */ /* 0x000fe40008400000 */
[----:B------:R-:W-:Y:S01]  /*2c60*/  FMNMX3 R41, R41, R37, R42, !PT ;  /* 0x0000002529297276 */ /* 0x000fe2000780002a */
[----:B------:R-:W-:Y:S01]  /*2c70*/  FMUL R37, R33, UR34 ;  /* 0x0000002221257c20 */ /* 0x000fe20008400000 */
[----:B------:R-:W-:Y:S02]  /*2c80*/  FMUL R42, R34, UR34 ;  /* 0x00000022222a7c20 */ /* 0x000fe40008400000 */
[----:B------:R-:W-:-:S04]  /*2c90*/  FMNMX3 R39, R41, R39, R44, !PT ;  /* 0x0000002729277276 */ /* 0x000fc8000780002c */
[----:B------:R-:W-:-:S04]  /*2ca0*/  FMNMX3 R37, R39, R37, R42, !PT ;  /* 0x0000002527257276 */ /* 0x000fc8000780002a */
[----:B------:R-:W-:-:S05]  /*2cb0*/  FMNMX3 R76, R37, -INF , R76, !PT ;  /* 0xff800000254c7876 */ /* 0x000fca000780004c */
[--C-:B------:R-:W-:Y:S01]  /*2cc0*/  FFMA R4, R4, UR34, -R76.reuse ;  /* 0x0000002204047c23 */ /* 0x100fe2000800084c */
[--C-:B------:R-:W-:Y:S01]  /*2cd0*/  FFMA R5, R5, UR34, -R76.reuse ;  /* 0x0000002205057c23 */ /* 0x100fe2000800084c */
[--C-:B------:R-:W-:Y:S01]  /*2ce0*/  FFMA R6, R6, UR34, -R76.reuse ;  /* 0x0000002206067c23 */ /* 0x100fe2000800084c */
[--C-:B------:R-:W-:Y:S01]  /*2cf0*/  FFMA R7, R7, UR34, -R76.reuse ;  /* 0x0000002207077c23 */ /* 0x100fe2000800084c */
[----:B------:R-:W-:Y:S01]  /*2d00*/  FMUL R4, R4, 1.4426950216293334961 ;  /* 0x3fb8aa3b04047820 */ /* 0x000fe20000400000 */
[----:B------:R-:W-:Y:S01]  /*2d10*/  FMUL R5, R5, 1.4426950216293334961 ;  /* 0x3fb8aa3b05057820 */ /* 0x000fe20000400000 */
[----:B------:R-:W-:Y:S01]  /*2d20*/  FMUL R6, R6, 1.4426950216293334961 ;  /* 0x3fb8aa3b06067820 */ /* 0x000fe20000400000 */
[----:B------:R-:W-:Y:S01]  /*2d30*/  FMUL R7, R7, 1.4426950216293334961 ;  /* 0x3fb8aa3b07077820 */ /* 0x000fe20000400000 */
[--C-:B------:R-:W-:Y:S01]  /*2d40*/  FFMA R8, R8, UR34, -R76.reuse ;  /* 0x0000002208087c23 */ /* 0x100fe2000800084c */
[--C-:B------:R-:W-:Y:S01]  /*2d50*/  FFMA R9, R9, UR34, -R76.reuse ;  /* 0x0000002209097c23 */ /* 0x100fe2000800084c */
[----:B------:R-:W-:Y:S01]  /*2d60*/  MUFU.EX2 R4, R4 ;  /* 0x0000000400047308 */ /* 0x000fe20000000800 */
[--C-:B------:R-:W-:Y:S01]  /*2d70*/  FFMA R10, R10, UR34, -R76.reuse ;  /* 0x000000220a0a7c23 */ /* 0x100fe2000800084c */
[----:B------:R-:W-:Y:S01]  /*2d80*/  FMUL R8, R8, 1.4426950216293334961 ;  /* 0x3fb8aa3b08087820 */ /* 0x000fe20000400000 */
[----:B------:R-:W-:Y:S01]  /*2d90*/  FMUL R9, R9, 1.4426950216293334961 ;  /* 0x3fb8aa3b09097820 */ /* 0x000fe20000400000 */
[--C-:B------:R-:W-:Y:S01]  /*2da0*/  FFMA R11, R11, UR34, -R76.reuse ;  /* 0x000000220b0b7c23 */ /* 0x100fe2000800084c */
[----:B------:R-:W-:Y:S01]  /*2db0*/  FMUL R10, R10, 1.4426950216293334961 ;  /* 0x3fb8aa3b0a0a7820 */ /* 0x000fe20000400000 */
[--C-:B------:R-:W-:Y:S01]  /*2dc0*/  FFMA R12, R12, UR34, -R76.reuse ;  /* 0x000000220c0c7c23 */ /* 0x100fe2000800084c */
[--C-:B------:R-:W-:Y:S01]  /*2dd0*/  FFMA R13, R13, UR34, -R76.reuse ;  /* 0x000000220d0d7c23 */ /* 0x100fe2000800084c */
[----:B------:R-:W2:Y:S01]  /*2de0*/  MUFU.EX2 R5, R5 ;  /* 0x0000000500057308 */ /* 0x000ea20000000800 */
[----:B------:R-:W-:Y:S01]  /*2df0*/  FMUL R11, R11, 1.4426950216293334961 ;  /* 0x3fb8aa3b0b0b7820 */ /* 0x000fe20000400000 */
[----:B------:R-:W-:Y:S01]  /*2e00*/  FMUL R12, R12, 1.4426950216293334961 ;  /* 0x3fb8aa3b0c0c7820 */ /* 0x000fe20000400000 */
[----:B------:R-:W-:Y:S01]  /*2e10*/  FMUL R13, R13, 1.4426950216293334961 ;  /* 0x3fb8aa3b0d0d7820 */ /* 0x000fe20000400000 */
[--C-:B------:R-:W-:Y:S01]  /*2e20*/  FFMA R14, R14, UR34, -R76.reuse ;  /* 0x000000220e0e7c23 */ /* 0x100fe2000800084c */
[--C-:B------:R-:W-:Y:S01]  /*2e30*/  FFMA R15, R15, UR34, -R76.reuse ;  /* 0x000000220f0f7c23 */ /* 0x100fe2000800084c */
[--C-:B------:R-:W-:Y:S01]  /*2e40*/  FFMA R16, R16, UR34, -R76.reuse ;  /* 0x0000002210107c23 */ /* 0x100fe2000800084c */
[--C-:B------:R-:W-:Y:S01]  /*2e50*/  FFMA R17, R17, UR34, -R76.reuse ;  /* 0x0000002211117c23 */ /* 0x100fe2000800084c */
[----:B------:R-:W3:Y:S01]  /*2e60*/  MUFU.EX2 R6, R6 ;  /* 0x0000000600067308 */ /* 0x000ee20000000800 */
[----:B------:R-:W-:Y:S01]  /*2e70*/  FMUL R14, R14, 1.4426950216293334961 ;  /* 0x3fb8aa3b0e0e7820 */ /* 0x000fe20000400000 */
[----:B------:R-:W-:Y:S01]  /*2e80*/  FMUL R15, R15, 1.4426950216293334961 ;  /* 0x3fb8aa3b0f0f7820 */ /* 0x000fe20000400000 */
[----:B------:R-:W-:Y:S01]  /*2e90*/  FMUL R16, R16, 1.4426950216293334961 ;  /* 0x3fb8aa3b10107820 */ /* 0x000fe20000400000 */
[----:B------:R-:W-:Y:S01]  /*2ea0*/  FMUL R17, R17, 1.4426950216293334961 ;  /* 0x3fb8aa3b11117820 */ /* 0x000fe20000400000 */
[--C-:B------:R-:W-:Y:S01]  /*2eb0*/  FFMA R18, R18, UR34, -R76.reuse ;  /* 0x0000002212127c23 */ /* 0x100fe2000800084c */
[--C-:B------:R-:W-:Y:S01]  /*2ec0*/  FFMA R19, R19, UR34, -R76.reuse ;  /* 0x0000002213137c23 */ /* 0x100fe2000800084c */
[--C-:B------:R-:W-:Y:S01]  /*2ed0*/  FFMA R20, R20, UR34, -R76.reuse ;  /* 0x0000002214147c23 */ /* 0x100fe2000800084c */
[----:B------:R-:W4:Y:S01]  /*2ee0*/  MUFU.EX2 R7, R7 ;  /* 0x0000000700077308 */ /* 0x000f220000000800 */
[----:B--2---:R-:W-:Y:S01]  /*2ef0*/  FADD R37, R4, R5 ;  /* 0x0000000504257221 */ /* 0x004fe20000000000 */
[----:B------:R-:W-:Y:S01]  /*2f00*/  FMUL R18, R18, 1.4426950216293334961 ;  /* 0x3fb8aa3b12127820 */ /* 0x000fe20000400000 */
[----:B------:R-:W-:Y:S01]  /*2f10*/  FMUL R19, R19, 1.4426950216293334961 ;  /* 0x3fb8aa3b13137820 */ /* 0x000fe20000400000 */
[----:B------:R-:W-:Y:S01]  /*2f20*/  FMUL R20, R20, 1.4426950216293334961 ;  /* 0x3fb8aa3b14147820 */ /* 0x000fe20000400000 */
[--C-:B------:R-:W-:Y:S01]  /*2f30*/  FFMA R21, R21, UR34, -R76.reuse ;  /* 0x0000002215157c23 */ /* 0x100fe2000800084c */
[--C-:B------:R-:W-:Y:S01]  /*2f40*/  FFMA R22, R22, UR34, -R76.reuse ;  /* 0x0000002216167c23 */ /* 0x100fe2000800084c */
[--C-:B------:R-:W-:Y:S01]  /*2f50*/  FFMA R23, R23, UR34, -R76.reuse ;  /* 0x0000002217177c23 */ /* 0x100fe2000800084c */
[----:B------:R-:W2:Y:S01]  /*2f60*/  MUFU.EX2 R8, R8 ;  /* 0x0000000800087308 */ /* 0x000ea20000000800 */
[----:B---3--:R-:W-:Y:S01]  /*2f70*/  FADD R42, R6, R37 ;  /* 0x00000025062a7221 */ /* 0x008fe20000000000 */
[----:B------:R-:W-:Y:S01]  /*2f80*/  FMUL R21, R21, 1.4426950216293334961 ;  /* 0x3fb8aa3b15157820 */ /* 0x000fe20000400000 */
[----:B------:R-:W-:Y:S01]  /*2f90*/  FMUL R22, R22, 1.4426950216293334961 ;  /* 0x3fb8aa3b16167820 */ /* 0x000fe20000400000 */
[----:B------:R-:W-:Y:S01]  /*2fa0*/  FMUL R23, R23, 1.4426950216293334961 ;  /* 0x3fb8aa3b17177820 */ /* 0x000fe20000400000 */
[--C-:B------:R-:W-:Y:S01]  /*2fb0*/  FFMA R24, R24, UR34, -R76.reuse ;  /* 0x0000002218187c23 */ /* 0x100fe2000800084c */
[--C-:B------:R-:W-:Y:S01]  /*2fc0*/  FFMA R25, R25, UR34, -R76.reuse ;  /* 0x0000002219197c23 */ /* 0x100fe2000800084c */
[----:B------:R-:W-:Y:S01]  /*2fd0*/  FFMA R26, R26, UR34, -R76 ;  /* 0x000000221a1a7c23 */ /* 0x000fe2000800084c */
[----:B------:R-:W3:Y:S01]  /*2fe0*/  MUFU.EX2 R9, R9 ;  /* 0x0000000900097308 */ /* 0x000ee20000000800 */
[----:B----4-:R-:W-:Y:S01]  /*2ff0*/  FADD R37, R7, R42 ;  /* 0x0000002a07257221 */ /* 0x010fe20000000000 */
        /* <DEDUP_REMOVED lines=13> */
[----:B------:R-:W-:Y:S01]  /*30d0*/  FFMA R32, R32, UR34, -R76 ;  /* 0x0000002220207c23 */ /* 0x000fe2000800084c */
[----:B------:R-:W2:Y:S01]  /*30e0*/  MUFU.EX2 R11, R11 ;  /* 0x0000000b000b7308 */ /* 0x000ea20000000800 */
[----:B---3--:R-:W-:Y:S01]  /*30f0*/  FADD R37, R9, R42 ;  /* 0x0000002a09257221 */ /* 0x008fe20000000000 */
[----:B------:R-:W-:Y:S01]  /*3100*/  FMUL R30, R30, 1.4426950216293334961 ;  /* 0x3fb8aa3b1e1e7820 */ /* 0x000fe20000400000 */
[--C-:B------:R-:W-:Y:S01]  /*3110*/  FFMA R33, R33, UR34, -R76.reuse ;  /* 0x0000002221217c23 */ /* 0x100fe2000800084c */
[--C-:B------:R-:W-:Y:S01]  /*3120*/  FFMA R34, R34, UR34, -R76.reuse ;  /* 0x0000002222227c23 */ /* 0x100fe2000800084c */
[----:B------:R-:W-:Y:S01]  /*3130*/  FFMA R35, R35, UR34, -R76 ;  /* 0x0000002223237c23 */ /* 0x000fe2000800084c */
[----:B------:R-:W-:Y:S01]  /*3140*/  FMUL R31, R31, 1.4426950216293334961 ;  /* 0x3fb8aa3b1f1f7820 */ /* 0x000fe20000400000 */
[----:B------:R-:W-:Y:S01]  /*3150*/  FMUL R32, R32, 1.4426950216293334961 ;  /* 0x3fb8aa3b20207820 */ /* 0x000fe20000400000 */
[----:B------:R-:W3:Y:S01]  /*3160*/  MUFU.EX2 R12, R12 ;  /* 0x0000000c000c7308 */ /* 0x000ee20000000800 */
[----:B----4-:R-:W-:Y:S01]  /*3170*/  FADD R42, R10, R37 ;  /* 0x000000250a2a7221 */ /* 0x010fe20000000000 */
[----:B------:R-:W-:Y:S01]  /*3180*/  FMUL R33, R33, 1.4426950216293334961 ;  /* 0x3fb8aa3b21217820 */ /* 0x000fe20000400000 */
[----:B------:R-:W-:Y:S01]  /*3190*/  FMUL R34, R34, 1.4426950216293334961 ;  /* 0x3fb8aa3b22227820 */ /* 0x000fe20000400000 */
[----:B------:R-:W-:Y:S01]  /*31a0*/  FMUL R35, R35, 1.4426950216293334961 ;  /* 0x3fb8aa3b23237820 */ /* 0x000fe20000400000 */
[----:B------:R-:W-:-:S02]  /*31b0*/  F2FP.BF16.F32.PACK_AB R4, R5, R4 ;  /* 0x000000040504723e */ /* 0x000fc400000010ff */
[----:B------:R-:W-:Y:S01]  /*31c0*/  F2FP.BF16.F32.PACK_AB R5, R7, R6 ;  /* 0x000000060705723e */ /* 0x000fe200000010ff */
[----:B------:R-:W4:Y:S01]  /*31d0*/  MUFU.EX2 R13, R13 ;  /* 0x0000000d000d7308 */ /* 0x000f220000000800 */
[C---:B--2---:R-:W-:Y:S01]  /*31e0*/  FADD R37, R11.reuse, R42 ;  /* 0x0000002a0b257221 */ /* 0x044fe20000000000 */
[----:B------:R-:W-:Y:S02]  /*31f0*/  F2FP.BF16.F32.PACK_AB R7, R11, R10 ;  /* 0x0000000a0b07723e */ /* 0x000fe400000010ff */
[----:B------:R-:W-:-:S04]  /*3200*/  F2FP.BF16.F32.PACK_AB R6, R9, R8 ;  /* 0x000000080906723e */ /* 0x000fc800000010ff */
[----:B------:R-:W2:Y:S01]  /*3210*/  MUFU.EX2 R14, R14 ;  /* 0x0000000e000e7308 */ /* 0x000ea20000000800 */
[----:B---3--:R-:W-:-:S07]  /*3220*/  FADD R42, R12, R37 ;  /* 0x000000250c2a7221 */ /* 0x008fce0000000000 */
[----:B------:R-:W3:Y:S01]  /*3230*/  MUFU.EX2 R15, R15 ;  /* 0x0000000f000f7308 */ /* 0x000ee20000000800 */
[C---:B----4-:R-:W-:Y:S01]  /*3240*/  FADD R37, R13.reuse, R42 ;  /* 0x0000002a0d257221 */ /* 0x050fe20000000000 */
[----:B------:R-:W-:-:S06]  /*3250*/  F2FP.BF16.F32.PACK_AB R8, R13, R12 ;  /* 0x0000000c0d08723e */ /* 0x000fcc00000010ff */
[----:B------:R-:W4:Y:S01]  /*3260*/  MUFU.EX2 R16, R16 ;  /* 0x0000001000107308 */ /* 0x000f220000000800 */
[----:B--2---:R-:W-:-:S07]  /*3270*/  FADD R42, R14, R37 ;  /* 0x000000250e2a7221 */ /* 0x004fce0000000000 */
[----:B------:R-:W2:Y:S01]  /*3280*/  MUFU.EX2 R17, R17 ;  /* 0x0000001100117308 */ /* 0x000ea20000000800 */
[C---:B---3--:R-:W-:Y:S01]  /*3290*/  FADD R37, R15.reuse, R42 ;  /* 0x0000002a0f257221 */ /* 0x048fe20000000000 */
[----:B------:R-:W-:-:S06]  /*32a0*/  F2FP.BF16.F32.PACK_AB R9, R15, R14 ;  /* 0x0000000e0f09723e */ /* 0x000fcc00000010ff */
[----:B------:R-:W3:Y:S01]  /*32b0*/  MUFU.EX2 R18, R18 ;  /* 0x0000001200127308 */ /* 0x000ee20000000800 */
[----:B----4-:R-:W-:-:S07]  /*32c0*/  FADD R42, R16, R37 ;  /* 0x00000025102a7221 */ /* 0x010fce0000000000 */
[----:B------:R-:W4:Y:S01]  /*32d0*/  MUFU.EX2 R19, R19 ;  /* 0x0000001300137308 */ /* 0x000f220000000800 */
[C---:B--2---:R-:W-:Y:S01]  /*32e0*/  FADD R37, R17.reuse, R42 ;  /* 0x0000002a11257221 */ /* 0x044fe20000000000 */
[----:B------:R-:W-:-:S06]  /*32f0*/  F2FP.BF16.F32.PACK_AB R10, R17, R16 ;  /* 0x00000010110a723e */ /* 0x000fcc00000010ff */
[----:B------:R-:W2:Y:S01]  /*3300*/  MUFU.EX2 R20, R20 ;  /* 0x0000001400147308 */ /* 0x000ea20000000800 */
[----:B---3--:R-:W-:-:S07]  /*3310*/  FADD R42, R18, R37 ;  /* 0x00000025122a7221 */ /* 0x008fce0000000000 */
[----:B------:R-:W3:Y:S01]  /*3320*/  MUFU.EX2 R21, R21 ;  /* 0x0000001500157308 */ /* 0x000ee20000000800 */
[----:B----4-:R-:W-:-:S07]  /*3330*/  FADD R37, R19, R42 ;  /* 0x0000002a13257221 */ /* 0x010fce0000000000 */
        /* <DEDUP_REMOVED lines=17> */
[----:B---3--:R-:W-:-:S07]  /*3450*/  FADD R11, R27, R42 ;  /* 0x0000002a1b0b7221 */ /* 0x008fce0000000000 */
[----:B------:R-:W3:Y:S01]  /*3460*/  MUFU.EX2 R30, R30 ;  /* 0x0000001e001e7308 */ /* 0x000ee20000000800 */
[----:B----4-:R-:W-:Y:S01]  /*3470*/  FADD R14, R28, R11 ;  /* 0x0000000b1c0e7221 */ /* 0x010fe20000000000 */
[----:B------:R-:W-:-:S06]  /*3480*/  F2FP.BF16.F32.PACK_AB R11, R19, R18 ;  /* 0x00000012130b723e */ /* 0x000fcc00000010ff */
[----:B------:R-:W4:Y:S01]  /*3490*/  MUFU.EX2 R31, R31 ;  /* 0x0000001f001f7308 */ /* 0x000f220000000800 */
[----:B--2---:R-:W-:Y:S01]  /*34a0*/  FADD R15, R29, R14 ;  /* 0x0000000e1d0f7221 */ /* 0x004fe20000000000 */
[----:B------:R-:W-:Y:S02]  /*34b0*/  F2FP.BF16.F32.PACK_AB R14, R25, R24 ;  /* 0x00000018190e723e */ /* 0x000fe400000010ff */
[----:B------:R-:W-:-:S04]  /*34c0*/  F2FP.BF16.F32.PACK_AB R16, R29, R28 ;  /* 0x0000001c1d10723e */ /* 0x000fc800000010ff */
[----:B------:R-:W-:Y:S01]  /*34d0*/  MUFU.EX2 R32, R32 ;  /* 0x0000002000207308 */ /* 0x000fe20000000800 */
[----:B---3--:R-:W-:Y:S01]  /*34e0*/  FADD R18, R30, R15 ;  /* 0x0000000f1e127221 */ /* 0x008fe20000000000 */
[----:B------:R-:W-:-:S06]  /*34f0*/  F2FP.BF16.F32.PACK_AB R15, R27, R26 ;  /* 0x0000001a1b0f723e */ /* 0x000fcc00000010ff */
[----:B------:R-:W2:Y:S01]  /*3500*/  MUFU.EX2 R77, R33 ;  /* 0x00000021004d7308 */ /* 0x000ea20000000800 */
[C---:B----4-:R-:W-:Y:S01]  /*3510*/  FADD R21, R31.reuse, R18 ;  /* 0x000000121f157221 */ /* 0x050fe20000000000 */
[----:B------:R-:W-:-:S06]  /*3520*/  F2FP.BF16.F32.PACK_AB R17, R31, R30 ;  /* 0x0000001e1f11723e */ /* 0x000fcc00000010ff */
[----:B------:R-:W-:Y:S08]  /*3530*/  MUFU.EX2 R105, R34 ;  /* 0x0000002200697308 */ /* 0x000ff00000000800 */
[----:B------:R-:W3:Y:S01]  /*3540*/  MUFU.EX2 R112, R35 ;  /* 0x0000002300707308 */ /* 0x000ee20000000800 */
[----:B--2---:R-:W-:Y:S02]  /*3550*/  F2FP.BF16.F32.PACK_AB R18, R77, R32 ;  /* 0x000000204d12723e */ /* 0x004fe400000010ff */
[----:B---3--:R-:W-:Y:S01]  /*3560*/  F2FP.BF16.F32.PACK_AB R19, R112, R105 ;  /* 0x000000697013723e */ /* 0x008fe200000010ff */
[----:B01----:R-:W-:Y:S06]  /*3570*/  @!P2 BRA `(.L_x_9) ;  /* 0x000000000004a947 */ /* 0x003fec0003800000 */
[----:B------:R0:W-:Y:S02]  /*3580*/  STTM.x16 tmem[UR33], R4 ;  /* 0x00000004000079ed */ /* 0x0001e40008240021 */
.L_x_9:
[----:B-----5:R-:W-:Y:S01]  /*3590*/  STS.U16 [R3+UR20+0x8000], R36 ;  /* 0x0080002403007988 */ /* 0x020fe20008000414 */
[----:B0-----:R-:W-:Y:S01]  /*35a0*/  FADD R4, -R76, -INF ;  /* 0xff8000004c047421 */ /* 0x001fe20000000100 */
[----:B------:R-:W-:Y:S01]  /*35b0*/  FADD R114, R32, R21 ;  /* 0x0000001520727221 */ /* 0x000fe20000000000 */
[----:B------:R-:W-:Y:S01]  /*35c0*/  UIADD3 UR34, UPT, UPT, UR7, -0x20, URZ ;  /* 0xffffffe007227890 */ /* 0x000fe2000fffe0ff */
[----:B------:R-:W-:Y:S01]  /*35d0*/  STS.U16 [R3+UR20+0x8200], R38 ;  /* 0x0082002603007988 */ /* 0x000fe20008000414 */
[----:B------:R-:W-:-:S03]  /*35e0*/  FMUL R107, R4, 1.4426950216293334961 ;  /* 0x3fb8aa3b046b7820 */ /* 0x000fc60000400000 */
[----:B------:R0:W-:Y:S03]  /*35f0*/  STS.U16 [R3+UR20+0x8400], R40 ;  /* 0x0084002803007988 */ /* 0x0001e60008000414 */
[----:B------:R-:W1:Y:S01]  /*3600*/  MUFU.EX2 R107, R107 ;  /* 0x0000006b006b7308 */ /* 0x000e620000000800 */
[----:B------:R2:W-:Y:S04]  /*3610*/  STS.U16 [R3+UR20+0x8600], R106 ;  /* 0x0086006a03007988 */ /* 0x0005e80008000414 */
[----:B------:R2:W-:Y:S04]  /*3620*/  STS.U16 [R3+UR20+0x8800], R108 ;  /* 0x0088006c03007988 */ /* 0x0005e80008000414 */
[----:B------:R2:W-:Y:S04]  /*3630*/  STS.U16 [R3+UR20+0x8a00], R110 ;  /* 0x008a006e03007988 */ /* 0x0005e80008000414 */
[----:B------:R2:W-:Y:S04]  /*3640*/  STS.U16 [R3+UR20+0x8c00], R102 ;  /* 0x008c006603007988 */ /* 0x0005e80008000414 */
[----:B------:R2:W-:Y:S01]  /*3650*/  STS.U16 [R3+UR20+0x8e00], R104 ;  /* 0x008e006803007988 */ /* 0x0005e20008000414 */
[----:B------:R-:W3:Y:S02]  /*3660*/  FENCE.VIEW.ASYNC.T ;  /* 0x00000000000073c6 */ /* 0x000ee40000000200 */
[----:B---3--:R-:W-:Y:S06]  /*3670*/  BAR.SYNC.DEFER_BLOCKING 0x0 ;  /* 0x0000000000007b1d */ /* 0x008fec0000010000 */
[----:B0-----:R-:W0:Y:S01]  /*3680*/  LDTM.x64 R4, tmem[UR22] ;  /* 0x00000016000479ee */ /* 0x001e220008340000 */
[----:B------:R-:W-:Y:S01]  /*3690*/  NOP ;  /* 0x0000000000007918 */ /* 0x000fe20000000000 */
[----:B-12---:R-:W-:Y:S05]  /*36a0*/  @!P2 BRA `(.L_x_10) ;  /* 0x000000040004a947 */ /* 0x006fea0003800000 */
[C---:B0-----:R-:W-:Y:S01]  /*36b0*/  FMUL R4, R107.reuse, R4 ;  /* 0x000000046b047220 */ /* 0x041fe20000400000 */
[C---:B------:R-:W-:Y:S01]  /*36c0*/  FMUL R5, R107.reuse, R5 ;  /* 0x000000056b057220 */ /* 0x040fe20000400000 */
        /* <DEDUP_REMOVED lines=61> */
[----:B------:R-:W-:-:S04]  /*3aa0*/  FMUL R67, R107, R67 ;  /* 0x000000436b437220 */ /* 0x000fc80000400000 */
[----:B------:R1:W-:Y:S03]  /*3ab0*/  STTM.x64 tmem[UR22], R4 ;  /* 0x00000004000079ed */ /* 0x0003e60008340016 */
.L_x_10:
[----:B0-----:R-:W0:Y:S02]  /*3ac0*/  FENCE.VIEW.ASYNC.T ;  /* 0x00000000000073c6 */ /* 0x001e240000000200 */
[----:B0-----:R-:W-:Y:S01]  /*3ad0*/  BAR.SYNC.DEFER_BLOCKING 0x0 ;  /* 0x0000000000007b1d */ /* 0x001fe20000010000 */
[----:B------:R-:W-:Y:S01]  /*3ae0*/  FADD R114, R77, R114 ;  /* 0x000000724d727221 */ /* 0x000fe20000000000 */
[----:B------:R-:W-:-:S03]  /*3af0*/  UISETP.GE.AND UP1, UPT, UR34, 0x1, UPT ;  /* 0x000000012200788c */ /* 0x000fc6000bf26270 */
[----:B------:R-:W-:-:S04]  /*3b00*/  FADD R105, R105, R114 ;  /* 0x0000007269697221 */ /* 0x000fc80000000000 */
[----:B------:R-:W-:-:S04]  /*3b10*/  FADD R112, R112, R105 ;  /* 0x0000006970707221 */ /* 0x000fc80000000000 */
[----:B------:R-:W-:Y:S01]  /*3b20*/  FADD R112, R107, R112 ;  /* 0x000000706b707221 */ /* 0x000fe20000000000 */
[----:B------:R0:W-:Y:S06]  /*3b30*/  MEMBAR.ALL.CTA ;  /* 0x0000000000007992 */ /* 0x0001ec0000008000 */
[----:B0-----:R-:W0:Y:S02]  /*3b40*/  FENCE.VIEW.ASYNC.S ;  /* 0x00000000000073c6 */ /* 0x001e240000000000 */
[----:B0-----:R-:W-:Y:S06]  /*3b50*/  BAR.SYNC.DEFER_BLOCKING 0x0 ;  /* 0x0000000000007b1d */ /* 0x001fec0000010000 */
[----:B------:R-:W-:Y:S05]  /*3b60*/  @!P3 BRA `(.L_x_11) ;  /* 0x000000000078b947 */ /* 0x000fea0003800000 */
[----:B------:R-:W-:Y:S01]  /*3b70*/  UIADD3 UR4, UPT, UPT, UR20, 0x8000, URZ ;  /* 0x0000800014047890 */ /* 0x000fe2000fffe0ff */
[----:B------:R-:W-:Y:S01]  /*3b80*/  UMOV UR12, 0xfffffffe ;  /* 0xfffffffe000c7882 */ /* 0x000fe20000000000 */
[----:B------:R-:W-:Y:S02]  /*3b90*/  UMOV UR13, 0x7fffbfdf ;  /* 0x7fffbfdf000d7882 */ /* 0x000fe40000000000 */
[----:B------:R-:W-:Y:S01]  /*3ba0*/  USHF.R.U32.HI UR4, URZ, 0x4, UR4 ;  /* 0x00000004ff047899 */ /* 0x000fe20008011604 */
[----:B------:R-:W-:Y:S01]  /*3bb0*/  UMOV UR7, URZ ;  /* 0x000000ff00077c82 */ /* 0x000fe20008000000 */
[----:B------:R-:W-:Y:S02]  /*3bc0*/  UIADD3 UR8, UPT, UPT, UR21, 0xc8, URZ ;  /* 0x000000c815087890 */ /* 0x000fe4000fffe0ff */
[----:B------:R-:W-:Y:S02]  /*3bd0*/  USGXT.U32 UR6, UR4, 0xe ;  /* 0x0000000e0406789a */ /* 0x000fe40008000000 */
[----:B------:R-:W-:-:S02]  /*3be0*/  UIADD3 UR11, UPT, UPT, UR21, 0x40, URZ ;  /* 0x00000040150b7890 */ /* 0x000fc4000fffe0ff */
[----:B------:R-:W-:Y:S02]  /*3bf0*/  UIADD3.64 UR12, UPT, UPT, UR6, -UR12, URZ ;  /* 0x8000000c060c7297 */ /* 0x000fe4000fffe0ff */
[----:B------:R-:W-:Y:S02]  /*3c00*/  UIADD3 UR15, UPT, UPT, UR21, 0xd0, URZ ;  /* 0x000000d0150f7890 */ /* 0x000fe4000fffe0ff */
[----:B------:R-:W-:Y:S02]  /*3c10*/  UIADD3 UR17, UPT, UPT, UR21, 0x40, URZ ;  /* 0x0000004015117890 */ /* 0x000fe4000fffe0ff */
[----:B------:R-:W-:Y:S01]  /*3c20*/  UIADD3 UR16, UPT, UPT, UR21, 0xd8, URZ ;  /* 0x000000d815107890 */ /* 0x000fe2000fffe0ff */
[----:B------:R-:W-:Y:S01]  /*3c30*/  UMOV UR18, 0x0 ;  /* 0x0000000000127882 */ /* 0x000fe20000000000 */
[----:B------:R-:W-:Y:S01]  /*3c40*/  UMOV UR19, 0x8100490 ;  /* 0x0810049000137882 */ /* 0x000fe20000000000 */
[----:B------:R-:W-:Y:S01]  /*3c50*/  UMOV UR7, 0x80004020 ;  /* 0x8000402000077882 */ /* 0x000fe20000000000 */
[----:B------:R-:W-:Y:S01]  /*3c60*/  UMOV UR26, 0x0 ;  /* 0x00000000001a7882 */ /* 0x000fe20000000000 */
[----:B------:R-:W-:Y:S01]  /*3c70*/  UMOV UR27, 0x8100490 ;  /* 0x08100490001b7882 */ /* 0x000fe20000000000 */
[----:B------:R-:W-:Y:S01]  /*3c80*/  UMOV UR28, 0x0 ;  /* 0x00000000001c7882 */ /* 0x000fe20000000000 */
[----:B------:R-:W-:Y:S01]  /*3c90*/  UMOV UR29, 0x8100490 ;  /* 0x08100490001d7882 */ /* 0x000fe20000000000 */
[----:B------:R-:W-:Y:S01]  /*3ca0*/  UMOV UR4, UR23 ;  /* 0x0000001700047c82 */ /* 0x000fe20008000000 */
[----:B------:R-:W-:Y:S01]  /*3cb0*/  UMOV UR5, URZ ;  /* 0x000000ff00057c82 */ /* 0x000fe20008000000 */
[----:B------:R0:W-:Y:S01]  /*3cc0*/  UTCHMMA tmem[UR32], gdesc[UR6], tmem[UR21], tmem[UR18], idesc[UR19], UPT ;  /* 0x00ff1206200079ea */ /* 0x0001e2000b800015 */
[----:B------:R-:W-:Y:S01]  /*3cd0*/  UMOV UR30, 0x0 ;  /* 0x00000000001e7882 */ /* 0x000fe20000000000 */
[----:B------:R-:W-:Y:S01]  /*3ce0*/  UMOV UR31, 0x8100490 ;  /* 0x08100490001f7882 */ /* 0x000fe20000000000 */
[----:B------:R0:W-:Y:S01]  /*3cf0*/  UTCHMMA tmem[UR8], gdesc[UR12], tmem[UR21], tmem[UR26], idesc[UR27], UPT ;  /* 0x00ff1a0c080079ea */ /* 0x0001e2000b800015 */
[----:B------:R-:W-:Y:S01]  /*3d00*/  UMOV UR4, UR4 ;  /* 0x0000000400047c82 */ /* 0x000fe20008000000 */
[----:B------:R0:W-:Y:S01]  /*3d10*/  UTCHMMA tmem[UR15], gdesc[UR6], tmem[UR11], tmem[UR28], idesc[UR29], UPT ;  /* 0x00ff1c060f0079ea */ /* 0x0001e2000b80000b */
[----:B------:R0:W-:Y:S01]  /*3d20*/  UTCHMMA tmem[UR16], gdesc[UR12], tmem[UR17], tmem[UR30], idesc[UR31], UPT ;  /* 0x00ff1e0c100079ea */ /* 0x0001e2000b800011 */
[----:B------:R0:W-:Y:S01]  /*3d30*/  UTCBAR [UR4], URZ ;  /* 0x000000ff040073e9 */ /* 0x0001e200080000ff */
[----:B------:R-:W-:Y:S01]  /*3d40*/  NOP ;  /* 0x0000000000007918 */ /* 0x000fe20000000000 */
.L_x_11:
[----:B------:R-:W-:Y:S01]  /*3d50*/  FSEL R76, R76, -INF , P2 ;  /* 0xff8000004c4c7808 */ /* 0x000fe20001000000 */
[----:B0-----:R-:W-:Y:S01]  /*3d60*/  UMOV UR8, URZ ;  /* 0x000000ff00087c82 */ /* 0x001fe20008000000 */
[----:B------:R-:W-:Y:S01]  /*3d70*/  FSEL R77, R112, 1, P2 ;  /* 0x3f800000704d7808 */ /* 0x000fe20001000000 */
[----:B------:R-:W-:Y:S06]  /*3d80*/  BRA.U !UP1, `(.L_x_12) ;  /* 0x0000001d091c7547 */ /* 0x000fec000b800000 */
[----:B------:R-:W-:Y:S01]  /*3d90*/  USHF.R.U32.HI UR30, URZ, 0x4, UR20 ;  /* 0x00000004ff1e7899 */ /* 0x000fe20008011614 */
[----:B------:R-:W-:Y:S01]  /*3da0*/  SHF.L.U32 R102, R103, 0x5, RZ ;  /* 0x0000000567667819 */ /* 0x000fe200000006ff */
[----:B------:R-:W-:Y:S01]  /*3db0*/  USHF.R.U32.HI UR10, URZ, 0x4, UR10 ;  /* 0x00000004ff0a7899 */ /* 0x000fe2000801160a */
[----:B-1----:R-:W-:Y:S01]  /*3dc0*/  HFMA2 R20, -RZ, RZ, 0, 0 ;  /* 0x00000000ff147431 */ /* 0x002fe200000001ff */
[----:B------:R-:W-:Y:S01]  /*3dd0*/  USGXT.U32 UR30, UR30, 0xe ;  /* 0x0000000e1e1e789a */ /* 0x000fe20008000000 */
[----:B------:R-:W-:Y:S01]  /*3de0*/  MOV R37, R76 ;  /* 0x0000004c00257202 */ /* 0x000fe20000000f00 */
[----:B------:R-:W-:Y:S01]  /*3df0*/  UIADD3 UR4, UPT, UPT, UR20, 0xa000, URZ ;  /* 0x0000a00014047890 */ /* 0x000fe2000fffe0ff */
[----:B------:R-:W-:Y:S01]  /*3e00*/  MOV R103, R102 ;  /* 0x0000006600677202 */ /* 0x000fe20000000f00 */
[----:B------:R-:W-:Y:S02]  /*3e10*/  USGXT.U32 UR10, UR10, 0xe ;  /* 0x0000000e0a0a789a */ /* 0x000fe40008000000 */
[----:B------:R-:W-:Y:S01]  /*3e20*/  UIADD3 UR12, UP3, UPT, UR30, 0x2000080, URZ ;  /* 0x020000801e0c7890 */ /* 0x000fe2000ff7e0ff */
[----:B------:R-:W-:Y:S01]  /*3e30*/  UMOV UR8, URZ ;  /* 0x000000ff00087c82 */ /* 0x000fe20008000000 */
[----:B------:R-:W-:-:S02]  /*3e40*/  USHF.R.U32.HI UR4, URZ, 0x4, UR4 ;  /* 0x00000004ff047899 */ /* 0x000fc40008011604 */
[----:B------:R-:W-:Y:S02]  /*3e50*/  UISETP.NE.U32.AND UP1, UPT, UR14, URZ, UPT ;  /* 0x000000ff0e00728c */ /* 0x000fe4000bf25070 */
[----:B------:R-:W-:Y:S02]  /*3e60*/  USHF.L.U32 UR35, UR35, 0x5, URZ ;  /* 0x0000000523237899 */ /* 0x000fe400080006ff */
[----:B------:R-:W-:Y:S02]  /*3e70*/  UIADD3 UR14, UP2, UPT, UR10, 0x2, URZ ;  /* 0x000000020a0e7890 */ /* 0x000fe4000ff5e0ff */
[----:B------:R-:W-:Y:S02]  /*3e80*/  UIADD3.X UR13, UPT, UPT, UR8, 0x40004040, URZ, UP3, !UPT ;  /* 0x40004040080d7890 */ /* 0x000fe40009ffe4ff */
[----:B------:R-:W-:Y:S01]  /*3e90*/  UIADD3 UR38, UP6, UPT, UR12, 0x80, URZ ;  /* 0x000000800c267890 */ /* 0x000fe2000ffde0ff */
[----:B------:R-:W-:Y:S01]  /*3ea0*/  MOV R105, UR35 ;  /* 0x0000002300697c02 */ /* 0x000fe20008000f00 */
[----:B------:R-:W-:Y:S01]  /*3eb0*/  UMOV UR5, URZ ;  /* 0x000000ff00057c82 */ /* 0x000fe20008000000 */
[----:B------:R-:W-:-:S02]  /*3ec0*/  USGXT.U32 UR4, UR4, 0xe ;  /* 0x0000000e0404789a */ /* 0x000fc40008000000 */
[----:B------:R-:W-:Y:S02]  /*3ed0*/  UIADD3.X UR15, UPT, UPT, UR5, 0x40004040, URZ, UP2, !UPT ;  /* 0x40004040050f7890 */ /* 0x000fe400097fe4ff */
[----:B------:R-:W-:Y:S02]  /*3ee0*/  UIADD3.X UR39, UPT, UPT, UR13, URZ, URZ, UP6, !UPT ;  /* 0x000000ff0d277290 */ /* 0x000fe4000b7fe4ff */
[----:B------:R-:W-:Y:S02]  /*3ef0*/  UIADD3 UR40, UP5, UPT, UR12, 0x100, URZ ;  /* 0x000001000c287890 */ /* 0x000fe4000ffbe0ff */
[----:B------:R-:W-:Y:S02]  /*3f00*/  UIADD3 UR42, UP4, UPT, UR12, 0x380, URZ ;  /* 0x000003800c2a7890 */ /* 0x000fe4000ff9e0ff */
[----:B------:R-:W-:Y:S02]  /*3f10*/  UIADD3 UR44, UP3, UPT, UR12, 0x400, URZ ;  /* 0x000004000c2c7890 */ /* 0x000fe4000ff7e0ff */
[----:B------:R-:W-:-:S02]  /*3f20*/  UIADD3 UR46, UP2, UPT, UR12, 0x480, URZ ;  /* 0x000004800c2e7890 */ /* 0x000fc4000ff5e0ff */
[----:B------:R-:W-:Y:S01]  /*3f30*/  UIADD3 UR48, UP6, UPT, UR12, 0x500, URZ ;  /* 0x000005000c307890 */ /* 0x000fe2000ffde0ff */
[----:B------:R-:W-:Y:S01]  /*3f40*/  UMOV UR16, 0xfffffffe ;  /* 0xfffffffe00107882 */ /* 0x000fe20000000000 */
[----:B------:R-:W-:Y:S01]  /*3f50*/  UMOV UR17, 0x7fffbfdf ;  /* 0x7fffbfdf00117882 */ /* 0x000fe20000000000 */
[----:B------:R-:W-:Y:S01]  /*3f60*/  UMOV UR66, 0x1 ;  /* 0x0000000100427882 */ /* 0x000fe20000000000 */
[----:B------:R-:W-:Y:S01]  /*3f70*/  UMOV UR7, URZ ;  /* 0x000000ff00077c82 */ /* 0x000fe20008000000 */
[----:B------:R-:W-:Y:S01]  /*3f80*/  UMOV UR6, URZ ;  /* 0x000000ff00067c82 */ /* 0x000fe20008000000 */
[----:B------:R-:W0:Y:S01]  /*3f90*/  LDCU UR67, c[0x0][0x3a8] ;  /* 0x00007500ff4377ac */ /* 0x000e220008000800 */
[----:B------:R-:W-:Y:S02]  /*3fa0*/  ULOP3.LUT UR30, UR30, 0x2000000, URZ, 0xfc, !UPT ;  /* 0x020000001e1e7892 */ /* 0x000fe4000f8efcff */
[----:B------:R-:W-:Y:S02]  /*3fb0*/  UIADD3.64 UR16, UPT, UPT, UR4, -UR16, URZ ;  /* 0x8000001004107297 */ /* 0x000fe4000fffe0ff */
[----:B------:R-:W-:-:S02]  /*3fc0*/  UIADD3.X UR41, UPT, UPT, UR13, URZ, URZ, UP5, !UPT ;  /* 0x000000ff0d297290 */ /* 0x000fc4000affe4ff */
[----:B------:R-:W-:Y:S02]  /*3fd0*/  UIADD3.X UR43, UPT, UPT, UR13, URZ, URZ, UP4, !UPT ;  /* 0x000000ff0d2b7290 */ /* 0x000fe4000a7fe4ff */
[----:B------:R-:W-:Y:S02]  /*3fe0*/  UIADD3.X UR45, UPT, UPT, UR13, URZ, URZ, UP3, !UPT ;  /* 0x000000ff0d2d7290 */ /* 0x000fe40009ffe4ff */
[----:B------:R-:W-:Y:S02]  /*3ff0*/  UIADD3.X UR47, UPT, UPT, UR13, URZ, URZ, UP2, !UPT ;  /* 0x000000ff0d2f7290 */ /* 0x000fe400097fe4ff */
[----:B------:R-:W-:Y:S02]  /*4000*/  UIADD3.X UR49, UPT, UPT, UR13, URZ, URZ, UP6, !UPT ;  /* 0x000000ff0d317290 */ /* 0x000fe4000b7fe4ff */
[----:B------:R-:W-:Y:S02]  /*4010*/  UIADD3.64 UR50, UPT, UPT, UR14, 0x2, URZ ;  /* 0x000000020e327897 */ /* 0x000fe4000fffe0ff */
[----:B------:R-:W-:Y:S01]  /*4020*/  UIADD3.64 UR52, UPT, UPT, UR14, 0x4, URZ ;  /* 0x000000040e347897 */ /* 0x000fe2000fffe0ff */
[----:B------:R-:W-:Y:S01]  /*4030*/  UMOV UR11, 0x40004040 ;  /* 0x40004040000b7882 */ /* 0x000fe20000000000 */
[----:B------:R-:W-:Y:S01]  /*4040*/  UMOV UR18, UR4 ;  /* 0x0000000400127c82 */ /* 0x000fe20008000000 */
[----:B0-----:R-:W-:-:S09]  /*4050*/  UMOV UR19, 0x80004020 ;  /* 0x8000402000137882 */ /* 0x001fd20000000000 */
.L_x_17:
[----:B------:R-:W-:-:S04]  /*4060*/  IMAD.WIDE R4, R103, 0x2, R100 ;  /* 0x0000000267047825 */ /* 0x000fc800078e0264 */
[C---:B------:R-:W-:Y:S02]  /*4070*/  IMAD.WIDE R8, R103.reuse, 0x2, R96 ;  /* 0x0000000267087825 */ /* 0x040fe400078e0260 */
[----:B------:R-:W2:Y:S02]  /*4080*/  LDG.E.U16 R4, desc[UR36][R4.64] ;  /* 0x0000002404047981 */ /* 0x000ea4000c1e1500 */
[C---:B------:R-:W-:Y:S02]  /*4090*/  IMAD.WIDE R12, R103.reuse, 0x2, R92 ;  /* 0x00000002670c7825 */ /* 0x040fe400078e025c */
[----:B------:R-:W3:Y:S02]  /*40a0*/  LDG.E.U16 R8, desc[UR36][R8.64] ;  /* 0x0000002408087981 */ /* 0x000ee4000c1e1500 */
[C---:B------:R-:W-:Y:S02]  /*40b0*/  IMAD.WIDE R16, R103.reuse, 0x2, R88 ;  /* 0x0000000267107825 */ /* 0x040fe400078e0258 */
[----:B------:R-:W4:Y:S02]  /*40c0*/  LDG.E.U16 R12, desc[UR36][R12.64] ;  /* 0x000000240c0c7981 */ /* 0x000f24000c1e1500 */
[----:B------:R-:W-:-:S02]  /*40d0*/  IMAD.WIDE R6, R103, 0x2, R98 ;  /* 0x0000000267067825 */ /* 0x000fc400078e0262 */
[----:B------:R-:W5:Y:S02]  /*40e0*/  LDG.E.U16 R16, desc[UR36][R16.64] ;  /* 0x0000002410107981 */ /* 0x000f64000c1e1500 */
[C---:B------:R-:W-:Y:S02]  /*40f0*/  IMAD.WIDE R10, R103.reuse, 0x2, R94 ;  /* 0x00000002670a7825 */ /* 0x040fe400078e025e */
[----:B------:R-:W5:Y:S02]  /*4100*/  LDG.E.U16 R7, desc[UR36][R6.64] ;  /* 0x0000002406077981 */ /* 0x000f64000c1e1500 */
[C---:B------:R-:W-:Y:S02]  /*4110*/  IMAD.WIDE R14, R103.reuse, 0x2, R90 ;  /* 0x00000002670e7825 */ /* 0x040fe400078e025a */
[----:B------:R-:W5:Y:S02]  /*4120*/  LDG.E.U16 R11, desc[UR36][R10.64] ;  /* 0x000000240a0b7981 */ /* 0x000f64000c1e1500 */
[----:B------:R-:W-:-:S02]  /*4130*/  IMAD.WIDE R18, R103, 0x2, R86 ;  /* 0x0000000267127825 */ /* 0x000fc400078e0256 */
[----:B------:R-:W5:Y:S04]  /*4140*/  LDG.E.U16 R15, desc[UR36][R14.64] ;  /* 0x000000240e0f7981 */ /* 0x000f68000c1e1500 */
[----:B------:R-:W5:Y:S01]  /*4150*/  LDG.E.U16 R19, desc[UR36][R18.64] ;  /* 0x0000002412137981 */ /* 0x000f62000c1e1500 */
[----:B------:R-:W-:Y:S02]  /*4160*/  UMOV UR4, 0x1 ;  /* 0x0000000100047882 */ /* 0x000fe40000000000 */
[----:B------:R-:W-:-:S04]  /*4170*/  @!UP0 UIADD3 UR4, UPT, UPT, -UR4, 0x100000, URZ ;  /* 0x0010000004048890 */ /* 0x000fc8000fffe1ff */
[----:B------:R-:W-:Y:S02]  /*4180*/  @!UP0 USHF.L.U32 UR5, UR4, 0xb, URZ ;  /* 0x0000000b04058899 */ /* 0x000fe400080006ff */
[----:B------:R-:W-:Y:S01]  /*4190*/  @!UP0 USHF.L.U32 UR4, UR4, 0x1, URZ ;  /* 0x0000000104048899 */ /* 0x000fe200080006ff */
[----:B------:R-:W-:Y:S01]  /*41a0*/  VOTEU.ALL UP2, P1 ;  /* 0x0000000000ff7886 */ /* 0x000fe20000840000 */
[----:B--2---:R0:W-:Y:S04]  /*41b0*/  STS.U16 [R3+UR20+0x9000], R4 ;  /* 0x0090000403007988 */ /* 0x0041e80008000414 */
[----:B---3--:R0:W-:Y:S04]  /*41c0*/  STS.U16 [R3+UR20+0x9400], R8 ;  /* 0x0094000803007988 */ /* 0x0081e80008000414 */
[----:B----4-:R0:W-:Y:S04]  /*41d0*/  STS.U16 [R3+UR20+0x9800], R12 ;  /* 0x0098000c03007988 */ /* 0x0101e80008000414 */
[----:B-----5:R0:W-:Y:S04]  /*41e0*/  STS.U16 [R3+UR20+0x9c00], R16 ;  /* 0x009c001003007988 */ /* 0x0201e80008000414 */
[----:B------:R0:W-:Y:S04]  /*41f0*/  STS.U16 [R2+UR20+0x9200], R7 ;  /* 0x0092000702007988 */ /* 0x0001e80008000414 */
[----:B------:R0:W-:Y:S04]  /*4200*/  STS.U16 [R2+UR20+0x9600], R11 ;  /* 0x0096000b02007988 */ /* 0x0001e80008000414 */
[----:B------:R0:W-:Y:S04]  /*4210*/  STS.U16 [R2+UR20+0x9a00], R15 ;  /* 0x009a000f02007988 */ /* 0x0001e80008000414 */
[----:B------:R0:W-:Y:S01]  /*4220*/  STS.U16 [R2+UR20+0x9e00], R19 ;  /* 0x009e001302007988 */ /* 0x0001e20008000414 */
[----:B------:R1:W-:Y:S06]  /*4230*/  MEMBAR.ALL.CTA ;  /* 0x0000000000007992 */ /* 0x0003ec0000008000 */
[----:B-1----:R-:W-:Y:S04]  /*4240*/  FENCE.VIEW.ASYNC.S ;  /* 0x00000000000073c6 */ /* 0x002fe80000000000 */
[----:B------:R-:W1:Y:S02]  /*4250*/  FENCE.VIEW.ASYNC.S ;  /* 0x00000000000073c6 */ /* 0x000e640000000000 */
[----:B-1----:R0:W1:Y:S02]  /*4260*/  @!UP2 SYNCS.EXCH.64 URZ, [UR20+0xb010], UR4 ;  /* 0x00b0100414ffa5b2 */ /* 0x0020640008000100 */
[----:B-1----:R-:W-:Y:S06]  /*4270*/  BAR.SYNC.DEFER_BLOCKING 0x0 ;  /* 0x0000000000007b1d */ /* 0x002fec0000010000 */
[----:B0-----:R-:W-:Y:S05]  /*4280*/  BRA.U UP1, `(.L_x_13) ;  /* 0x0000000101887547 */ /* 0x001fea000b800000 */
[----:B------:R-:W-:Y:S02]  /*4290*/  UIADD3 UR8, UPT, UPT, UR21, 0xa0, URZ ;  /* 0x000000a015087890 */ /* 0x000fe4000fffe0ff */
[----:B------:R-:W-:Y:S02]  /*42a0*/  UIADD3 UR68, UPT, UPT, UR21, 0xa0, URZ ;  /* 0x000000a015447890 */ /* 0x000fe4000fffe0ff */
[----:B------:R-:W-:Y:S01]  /*42b0*/  UIADD3 UR69, UPT, UPT, UR21, 0xa0, URZ ;  /* 0x000000a015457890 */ /* 0x000fe2000fffe0ff */
[----:B------:R-:W-:Y:S01]  /*42c0*/  UMOV UR26, 0x0 ;  /* 0x00000000001a7882 */ /* 0x000fe20000000000 */
[----:B------:R-:W-:Y:S01]  /*42d0*/  UMOV UR27, 0x8088490 ;  /* 0x08088490001b7882 */ /* 0x000fe20000000000 */
[----:B------:R-:W-:Y:S01]  /*42e0*/  UMOV UR31, 0x40004040 ;  /* 0x40004040001f7882 */ /* 0x000fe20000000000 */
[----:B------:R-:W-:Y:S01]  /*42f0*/  UIADD3 UR70, UPT, UPT, UR21, 0xa0, URZ ;  /* 0x000000a015467890 */ /* 0x000fe2000fffe0ff */
[----:B------:R0:W-:Y:S01]  /*4300*/  UTCHMMA gdesc[UR30], gdesc[UR10], tmem[UR24], tmem[UR26], idesc[UR27], !UPT ;  /* 0x00ff1a0a1e0075ea */ /* 0x0001e2000f800018 */
[----:B------:R-:W-:Y:S01]  /*4310*/  UIADD3 UR4, UPT, UPT, UR20, 0xb010, URZ ;  /* 0x0000b01014047890 */ /* 0x000fe2000fffe0ff */
[----:B------:R-:W-:Y:S01]  /*4320*/  UMOV UR28, 0x0 ;  /* 0x00000000001c7882 */ /* 0x000fe20000000000 */
[----:B------:R-:W-:Y:S01]  /*4330*/  UMOV UR29, 0x8088490 ;  /* 0x08088490001d7882 */ /* 0x000fe20000000000 */
[----:B------:R-:W-:Y:S01]  /*4340*/  UMOV UR54, 0x0 ;  /* 0x0000000000367882 */ /* 0x000fe20000000000 */
[----:B------:R-:W-:Y:S01]  /*4350*/  UMOV UR55, 0x8088490 ;  /* 0x0808849000377882 */ /* 0x000fe20000000000 */
        /* <DEDUP_REMOVED lines=11> */
[----:B------:R-:W-:Y:S01]  /*4410*/  UMOV UR5, URZ ;  /* 0x000000ff00057c82 */ /* 0x000fe20008000000 */
[----:B------:R0:W-:Y:S01]  /*4420*/  UTCHMMA gdesc[UR42], gdesc[UR10], tmem[UR8], tmem[UR58], idesc[UR59], !UPT ;  /* 0x00ff3a0a2a0075ea */ /* 0x0001e2000f800008 */
[----:B------:R-:W-:Y:S01]  /*4430*/  UMOV UR64, 0x0 ;  /* 0x0000000000407882 */ /* 0x000fe20000000000 */
[----:B------:R-:W-:Y:S01]  /*4440*/  UMOV UR65, 0x8088490 ;  /* 0x0808849000417882 */ /* 0x000fe20000000000 */
[----:B------:R0:W-:Y:S01]  /*4450*/  UTCHMMA gdesc[UR44], gdesc[UR14], tmem[UR68], tmem[UR60], idesc[UR61], UPT ;  /* 0x00ff3c0e2c0075ea */ /* 0x0001e2000b800044 */
[----:B------:R-:W-:Y:S01]  /*4460*/  UMOV UR4, UR4 ;  /* 0x0000000400047c82 */ /* 0x000fe20008000000 */
[----:B------:R0:W-:Y:S01]  /*4470*/  UTCHMMA gdesc[UR46], gdesc[UR50], tmem[UR69], tmem[UR62], idesc[UR63], UPT ;  /* 0x00ff3e322e0075ea */ /* 0x0001e2000b800045 */
[----:B------:R0:W-:Y:S01]  /*4480*/  UTCHMMA gdesc[UR48], gdesc[UR52], tmem[UR70], tmem[UR64], idesc[UR65], UPT ;  /* 0x00ff4034300075ea */ /* 0x0001e2000b800046 */
[----:B------:R0:W-:Y:S01]  /*4490*/  UTCBAR [UR4], URZ ;  /* 0x000000ff040073e9 */ /* 0x0001e200080000ff */
[----:B------:R-:W-:Y:S01]  /*44a0*/  NOP ;  /* 0x0000000000007918 */ /* 0x000fe20000000000 */
.L_x_13:
[----:B------:R-:W1:Y:S01]  /*44b0*/  SYNCS.PHASECHK.TRANS64.TRYWAIT P2, [UR20+0xb010], RZ ;  /* 0x00b010ffff0075a7 */ /* 0x000e620008041114 */
[----:B------:R-:W-:Y:S01]  /*44c0*/  SHF.L.U32 R36, R20, 0x1f, RZ ;  /* 0x0000001f14247819 */ /* 0x000fe200000006ff */
[----:B-1----:R-:W-:Y:S06]  /*44d0*/  @!P2 BRA `(.L_x_14) ;  /* 0x0000003c0084a947 */ /* 0x002fec0003800000 */
.L_x_23:
[----:B------:R-:W-:Y:S01]  /*44e0*/  BAR.SYNC.DEFER_BLOCKING 0x0 ;  /* 0x0000000000007b1d */ /* 0x000fe20000010000 */
[----:B------:R-:W-:-:S04]  /*44f0*/  IMAD.WIDE R40, R105, 0x2, R84 ;  /* 0x0000000269287825 */ /* 0x000fc800078e0254 */
[C---:B------:R-:W-:Y:S01]  /*4500*/  IMAD.WIDE R38, R105.reuse, 0x2, R82 ;  /* 0x0000000269267825 */ /* 0x040fe200078e0252 */
[----:B------:R-:W1:Y:S03]  /*4510*/  LDTM.x32 R4, tmem[UR25] ;  /* 0x00000019000479ee */ /* 0x000e6600082c0000 */
[----:B------:R-:W-:Y:S01]  /*4520*/  IMAD.WIDE R106, R105, 0x2, R80 ;  /* 0x00000002696a7825 */ /* 0x000fe200078e0250 */
[----:B------:R-:W1:Y:S01]  /*4530*/  @!P1 SYNCS.CCTL.IV [UR20+0xb010] ;  /* 0x00b01000ff0099b1 */ /* 0x000e620008000014 */
[----:B------:R-:W-:Y:S01]  /*4540*/  NOP ;  /* 0x0000000000007918 */ /* 0x000fe20000000000 */
[----:B-1----:R-:W1:Y:S02]  /*4550*/  SYNCS.PHASECHK.TRANS64.TRYWAIT P2, [UR23], R36 ;  /* 0x00000024ff0075a7 */ /* 0x002e640008041117 */
[----:B-1----:R-:W-:Y:S05]  /*4560*/  @!P2 BRA `(.L_x_15) ;  /* 0x0000003c006ca947 */ /* 0x002fea0003800000 */
.L_x_24:
[C---:B------:R-:W-:Y:S01]  /*4570*/  IMAD.WIDE R108, R105.reuse, 0x2, R78 ;  /* 0x00000002696c7825 */ /* 0x040fe200078e024e */
[----:B------:R-:W2:Y:S03]  /*4580*/  LDG.E.U16 R36, desc[UR36][R40.64] ;  /* 0x0000002428247981 */ /* 0x000ea6000c1e1500 */
[C---:B------:R-:W-:Y:S01]  /*4590*/  IMAD.WIDE R110, R105.reuse, 0x2, R74 ;  /* 0x00000002696e7825 */ /* 0x040fe200078e024a */
[----:B------:R1:W3:Y:S03]  /*45a0*/  LDG.E.U16 R38, desc[UR36][R38.64] ;  /* 0x0000002426267981 */ /* 0x0002e6000c1e1500 */
[C---:B------:R-:W-:Y:S01]  /*45b0*/  IMAD.WIDE R114, R105.reuse, 0x2, R72 ;  /* 0x0000000269727825 */ /* 0x040fe200078e0248 */
[----:B------:R-:W4:Y:S03]  /*45c0*/  LDG.E.U16 R106, desc[UR36][R106.64] ;  /* 0x000000246a6a7981 */ /* 0x000f26000c1e1500 */
[C---:B------:R-:W-:Y:S01]  /*45d0*/  IMAD.WIDE R116, R105.reuse, 0x2, R70 ;  /* 0x0000000269747825 */ /* 0x040fe200078e0246 */
[----:B------:R-:W5:Y:S03]  /*45e0*/  LDG.E.U16 R108, desc[UR36][R108.64] ;  /* 0x000000246c6c7981 */ /* 0x000f66000c1e1500 */
[----:B------:R-:W-:Y:S01]  /*45f0*/  IMAD.WIDE R118, R105, 0x2, R68 ;  /* 0x0000000269767825 */ /* 0x000fe200078e0244 */
[----:B------:R-:W2:Y:S04]  /*4600*/  LDG.E.U16 R110, desc[UR36][R110.64] ;  /* 0x000000246e6e7981 */ /* 0x000ea8000c1e1500 */
[----:B------:R0:W2:Y:S04]  /*4610*/  LDG.E.U16 R114, desc[UR36][R114.64] ;  /* 0x0000002472727981 */ /* 0x0000a8000c1e1500 */
[----:B------:R0:W2:Y:S04]  /*4620*/  LDG.E.U16 R116, desc[UR36][R116.64] ;  /* 0x0000002474747981 */ /* 0x0000a8000c1e1500 */
[----:B------:R0:W2:Y:S01]  /*4630*/  LDG.E.U16 R118, desc[UR36][R118.64] ;  /* 0x0000002476767981 */ /* 0x0000a2000c1e1500 */
[----:B-1----:R-:W-:Y:S01]  /*4640*/  FMUL R39, R4, UR67 ;  /* 0x0000004304277c20 */ /* 0x002fe20008400000 */
[----:B------:R-:W-:Y:S01]  /*4650*/  FMUL R40, R5, UR67 ;  /* 0x0000004305287c20 */ /* 0x000fe20008400000 */
[----:B------:R-:W-:Y:S01]  /*4660*/  FMUL R41, R6, UR67 ;  /* 0x0000004306297c20 */ /* 0x000fe20008400000 */
[----:B------:R-:W-:Y:S01]  /*4670*/  FMUL R42, R7, UR67 ;  /* 0x00000043072a7c20 */ /* 0x000fe20008400000 */
[----:B------:R-:W-:-:S03]  /*4680*/  FMUL R43, R8, UR67 ;  /* 0x00000043082b7c20 */ /* 0x000fc60008400000 */
[----:B------:R-:W-:Y:S01]  /*4690*/  FMNMX3 R41, R39, R40, R41, !PT ;  /* 0x0000002827297276 */ /* 0x000fe20007800029 */
[----:B------:R-:W-:Y:S01]  /*46a0*/  FMUL R39, R9, UR67 ;  /* 0x0000004309277c20 */ /* 0x000fe20008400000 */
[----:B------:R-:W-:Y:S02]  /*46b0*/  FMUL R40, R10, UR67 ;  /* 0x000000430a287c20 */ /* 0x000fe40008400000 */
[----:B------:R-:W-:Y:S01]  /*46c0*/  FMNMX3 R43, R41, R42, R43, !PT ;  /* 0x0000002a292b7276 */ /* 0x000fe2000780002b */
[----:B------:R-:W-:Y:S01]  /*46d0*/  FMUL R41, R11, UR67 ;  /* 0x000000430b297c20 */ /* 0x000fe20008400000 */
[----:B------:R-:W-:Y:S02]  /*46e0*/  FMUL R42, R12, UR67 ;  /* 0x000000430c2a7c20 */ /* 0x000fe40008400000 */
        /* <DEDUP_REMOVED lines=34> */
[----:B------:R-:W-:-:S03]  /*4910*/  FMUL R76, R35, UR67 ;  /* 0x00000043234c7c20 */ /* 0x000fc60008400000 */
[----:B------:R-:W-:-:S04]  /*4920*/  FMNMX3 R39, R41, R39, R40, !PT ;  /* 0x0000002729277276 */ /* 0x000fc80007800028 */
[----:B------:R-:W-:-:S05]  /*4930*/  FMNMX3 R76, R39, R76, R37, !PT ;  /* 0x0000004c274c7276 */ /* 0x000fca0007800025 */
[--C-:B------:R-:W-:Y:S01]  /*4940*/  FFMA R4, R4, UR67, -R76.reuse ;  /* 0x0000004304047c23 */ /* 0x100fe2000800084c */
[--C-:B------:R-:W-:Y:S01]  /*4950*/  FFMA R5, R5, UR67, -R76.reuse ;  /* 0x0000004305057c23 */ /* 0x100fe2000800084c */
[--C-:B------:R-:W-:Y:S02]  /*4960*/  FFMA R6, R6, UR67, -R76.reuse ;  /* 0x0000004306067c23 */ /* 0x100fe4000800084c */
[----:B------:R-:W-:Y:S01]  /*4970*/  FMUL R4, R4, 1.4426950216293334961 ;  /* 0x3fb8aa3b04047820 */ /* 0x000fe20000400000 */
[----:B------:R-:W-:Y:S01]  /*4980*/  FMUL R5, R5, 1.4426950216293334961 ;  /* 0x3fb8aa3b05057820 */ /* 0x000fe20000400000 */
[--C-:B------:R-:W-:Y:S01]  /*4990*/  FFMA R7, R7, UR67, -R76.reuse ;  /* 0x0000004307077c23 */ /* 0x100fe2000800084c */
[----:B------:R-:W-:Y:S01]  /*49a0*/  FMUL R6, R6, 1.4426950216293334961 ;  /* 0x3fb8aa3b06067820 */ /* 0x000fe20000400000 */
[----:B------:R-:W-:Y:S02]  /*49b0*/  MUFU.EX2 R39, R4 ;  /* 0x0000000400277308 */ /* 0x000fe40000000800 */
[----:B------:R-:W-:Y:S01]  /*49c0*/  FMUL R7, R7, 1.4426950216293334961 ;  /* 0x3fb8aa3b07077820 */ /* 0x000fe20000400000 */
[----:B------:R-:W-:-:S05]  /*49d0*/  FFMA R8, R8, UR67, -R76 ;  /* 0x0000004308087c23 */ /* 0x000fca000800084c */
[----:B------:R-:W1:Y:S01]  /*49e0*/  MUFU.EX2 R40, R5 ;  /* 0x0000000500287308 */ /* 0x000e620000000800 */
[----:B------:R-:W-:Y:S01]  /*49f0*/  FFMA R9, R9, UR67, -R76 ;  /* 0x0000004309097c23 */ /* 0x000fe2000800084c */
[----:B------:R-:W-:-:S06]  /*4a00*/  FMUL R8, R8, 1.4426950216293334961 ;  /* 0x3fb8aa3b08087820 */ /* 0x000fcc0000400000 */
[----:B------:R-:W0:Y:S01]  /*4a10*/  MUFU.EX2 R41, R6 ;  /* 0x0000000600297308 */ /* 0x000e220000000800 */
[----:B------:R-:W-:Y:S01]  /*4a20*/  FMUL R9, R9, 1.4426950216293334961 ;  /* 0x3fb8aa3b09097820 */ /* 0x000fe20000400000 */
[----:B------:R-:W-:-:S06]  /*4a30*/  FFMA R10, R10, UR67, -R76 ;  /* 0x000000430a0a7c23 */ /* 0x000fcc000800084c */
[----:B------:R-:W0:Y:S01]  /*4a40*/  MUFU.EX2 R7, R7 ;  /* 0x0000000700077308 */ /* 0x000e220000000800 */
[----:B------:R-:W-:Y:S01]  /*4a50*/  FFMA R11, R11, UR67, -R76 ;  /* 0x000000430b0b7c23 */ /* 0x000fe2000800084c */
[----:B------:R-:W-:Y:S01]  /*4a60*/  FMUL R10, R10, 1.4426950216293334961 ;  /* 0x3fb8aa3b0a0a7820 */ /* 0x000fe20000400000 */
[----:B-1----:R-:W-:-:S05]  /*4a70*/  FADD R4, R39, R40 ;  /* 0x0000002827047221 */ /* 0x002fca0000000000 */
[----:B------:R-:W1:Y:S01]  /*4a80*/  MUFU.EX2 R43, R8 ;  /* 0x00000008002b7308 */ /* 0x000e620000000800 */
[----:B------:R-:W-:Y:S01]  /*4a90*/  FMUL R11, R11, 1.4426950216293334961 ;  /* 0x3fb8aa3b0b0b7820 */ /* 0x000fe20000400000 */
[----:B------:R-:W-:Y:S01]  /*4aa0*/  FFMA R12, R12, UR67, -R76 ;  /* 0x000000430c0c7c23 */ /* 0x000fe2000800084c */
[----:B0-----:R-:W-:-:S05]  /*4ab0*/  FADD R4, R41, R4 ;  /* 0x0000000429047221 */ /* 0x001fca0000000000 */
[----:B------:R-:W0:Y:S01]  /*4ac0*/  MUFU.EX2 R9, R9 ;  /* 0x0000000900097308 */ /* 0x000e220000000800 */
[----:B------:R-:W-:Y:S01]  /*4ad0*/  FFMA R13, R13, UR67, -R76 ;  /* 0x000000430d0d7c23 */ /* 0x000fe2000800084c */
[----:B------:R-:W-:Y:S01]  /*4ae0*/  FMUL R12, R12, 1.4426950216293334961 ;  /* 0x3fb8aa3b0c0c7820 */ /* 0x000fe20000400000 */
[----:B------:R-:W-:-:S05]  /*4af0*/  FADD R4, R7, R4 ;  /* 0x0000000407047221 */ /* 0x000fca0000000000 */
[----:B------:R-:W0:Y:S01]  /*4b00*/  MUFU.EX2 R45, R10 ;  /* 0x0000000a002d7308 */ /* 0x000e220000000800 */
[----:B------:R-:W-:Y:S01]  /*4b10*/  FMUL R13, R13, 1.4426950216293334961 ;  /* 0x3fb8aa3b0d0d7820 */ /* 0x000fe20000400000 */
[----:B------:R-:W-:Y:S01]  /*4b20*/  FFMA R14, R14, UR67, -R76 ;  /* 0x000000430e0e7c23 */ /* 0x000fe2000800084c */
[----:B-1----:R-:W-:-:S05]  /*4b30*/  FADD R4, R43, R4 ;  /* 0x000000042b047221 */ /* 0x002fca0000000000 */
[----:B------:R-:W1:Y:S01]  /*4b40*/  MUFU.EX2 R11, R11 ;  /* 0x0000000b000b7308 */ /* 0x000e620000000800 */
[----:B------:R-:W-:Y:S01]  /*4b50*/  FFMA R15, R15, UR67, -R76 ;  /* 0x000000430f0f7c23 */ /* 0x000fe2000800084c */
[----:B------:R-:W-:Y:S01]  /*4b60*/  FMUL R14, R14, 1.4426950216293334961 ;  /* 0x3fb8aa3b0e0e7820 */ /* 0x000fe20000400000 */
[----:B0-----:R-:W-:-:S05]  /*4b70*/  FADD R4, R9, R4 ;  /* 0x0000000409047221 */ /* 0x001fca0000000000 */
[----:B------:R-:W0:Y:S01]  /*4b80*/  MUFU.EX2 R47, R12 ;  /* 0x0000000c002f7308 */ /* 0x000e220000000800 */
[----:B------:R-:W-:Y:S01]  /*4b90*/  FMUL R15, R15, 1.4426950216293334961 ;  /* 0x3fb8aa3b0f0f7820 */ /* 0x000fe20000400000 */
[----:B------:R-:W-:Y:S01]  /*4ba0*/  FFMA R16, R16, UR67, -R76 ;  /* 0x0000004310107c23 */ /* 0x000fe2000800084c */
[----:B------:R-:W-:-:S05]  /*4bb0*/  FADD R4, R45, R4 ;  /* 0x000000042d047221 */ /* 0x000fca0000000000 */
        /* <DEDUP_REMOVED lines=9> */
[----:B------:R-:W-:Y:S01]  /*4c50*/  FMUL R18, R18, 1.4426950216293334961 ;  /* 0x3fb8aa3b12127820 */ /* 0x000fe20000400000 */
[--C-:B------:R-:W-:Y:S01]  /*4c60*/  FFMA R19, R19, UR67, -R76.reuse ;  /* 0x0000004313137c23 */ /* 0x100fe2000800084c */
[----:B------:R-:W-:-:S05]  /*4c70*/  FFMA R21, R21, UR67, -R76 ;  /* 0x0000004315157c23 */ /* 0x000fca000800084c */
[----:B------:R-:W0:Y:S01]  /*4c80*/  MUFU.EX2 R10, R16 ;  /* 0x00000010000a7308 */ /* 0x000e220000000800 */
[----:B------:R-:W-:Y:S01]  /*4c90*/  FADD R4, R13, R4 ;  /* 0x000000040d047221 */ /* 0x000fe20000000000 */
[--C-:B------:R-:W-:Y:S01]  /*4ca0*/  FFMA R20, R20, UR67, -R76.reuse ;  /* 0x0000004314147c23 */ /* 0x100fe2000800084c */
[--C-:B------:R-:W-:Y:S01]  /*4cb0*/  FFMA R22, R22, UR67, -R76.reuse ;  /* 0x0000004316167c23 */ /* 0x100fe2000800084c */
[--C-:B------:R-:W-:Y:S01]  /*4cc0*/  FFMA R23, R23, UR67, -R76.reuse ;  /* 0x0000004317177c23 */ /* 0x100fe2000800084c */
[----:B------:R-:W-:-:S03]  /*4cd0*/  FFMA R24, R24, UR67, -R76 ;  /* 0x0000004318187c23 */ /* 0x000fc6000800084c */
[----:B------:R-:W0:Y:S01]  /*4ce0*/  MUFU.EX2 R17, R17 ;  /* 0x0000001100117308 */ /* 0x000e220000000800 */
[--C-:B------:R-:W-:Y:S01]  /*4cf0*/  FFMA R25, R25, UR67, -R76.reuse ;  /* 0x0000004319197c23 */ /* 0x100fe2000800084c */
        /* <DEDUP_REMOVED lines=9> */
[----:B------:R-:W-:Y:S01]  /*4d90*/  FFMA R35, R35, UR67, -R76 ;  /* 0x0000004323237c23 */ /* 0x000fe2000800084c */
[----:B------:R-:W0:Y:S01]  /*4da0*/  MUFU.EX2 R18, R18 ;  /* 0x0000001200127308 */ /* 0x000e220000000800 */
[----:B------:R-:W-:Y:S01]  /*4db0*/  FMUL R19, R19, 1.4426950216293334961 ;  /* 0x3fb8aa3b13137820 */ /* 0x000fe20000400000 */
[----:B------:R-:W-:Y:S01]  /*4dc0*/  FMUL R21, R21, 1.4426950216293334961 ;  /* 0x3fb8aa3b15157820 */ /* 0x000fe20000400000 */
[----:B-1----:R-:W-:Y:S01]  /*4dd0*/  FADD R4, R49, R4 ;  /* 0x0000000431047221 */ /* 0x002fe20000000000 */
[----:B------:R-:W-:Y:S01]  /*4de0*/  FMUL R20, R20, 1.4426950216293334961 ;  /* 0x3fb8aa3b14147820 */ /* 0x000fe20000400000 */
        /* <DEDUP_REMOVED lines=14> */
[----:B------:R-:W1:Y:S01]  /*4ed0*/  MUFU.EX2 R51, R19 ;  /* 0x0000001300337308 */ /* 0x000e620000000800 */
[----:B0-----:R-:W-:-:S04]  /*4ee0*/  FADD R5, R15, R4 ;  /* 0x000000040f057221 */ /* 0x001fc80000000000 */
[----:B------:R-:W-:-:S03]  /*4ef0*/  FADD R8, R10, R5 ;  /* 0x000000050a087221 */ /* 0x000fc60000000000 */
[----:B------:R0:W0:Y:S01]  /*4f00*/  MUFU.EX2 R53, R20 ;  /* 0x0000001400357308 */ /* 0x0000220000000800 */
[----:B------:R-:W-:Y:S02]  /*4f10*/  F2FP.BF16.F32.PACK_AB R5, R7, R41 ;  /* 0x000000290705723e */ /* 0x000fe400000010ff */
[----:B------:R-:W-:-:S05]  /*4f20*/  F2FP.BF16.F32.PACK_AB R7, R11, R45 ;  /* 0x0000002d0b07723e */ /* 0x000fca00000010ff */
[----:B------:R-:W0:Y:S01]  /*4f30*/  MUFU.EX2 R21, R21 ;  /* 0x0000001500157308 */ /* 0x000e220000000800 */
[----:B------:R-:W-:-:S07]  /*4f40*/  FADD R11, R17, R8 ;  /* 0x00000008110b7221 */ /* 0x000fce0000000000 */
[----:B------:R-:W-:Y:S08]  /*4f50*/  MUFU.EX2 R122, R22 ;  /* 0x00000016007a7308 */ /* 0x000ff00000000800 */
[----:B------:R-:W0:Y:S08]  /*4f60*/  MUFU.EX2 R115, R23 ;  /* 0x0000001700737308 */ /* 0x000e300000000800 */
        /* <DEDUP_REMOVED lines=11> */
[----:B------:R-:W2:Y:S01]  /*5020*/  MUFU.EX2 R123, R35 ;  /* 0x00000023007b7308 */ /* 0x000ea20000000800 */
[----:B0-----:R-:W-:Y:S01]  /*5030*/  FADD R20, R18, R11 ;  /* 0x0000000b12147221 */ /* 0x001fe20000000000 */
[----:B------:R-:W-:-:S03]  /*5040*/  F2FP.BF16.F32.PACK_AB R6, R9, R43 ;  /* 0x0000002b0906723e */ /* 0x000fc600000010ff */
[----:B-1----:R-:W-:Y:S01]  /*5050*/  FADD R20, R51, R20 ;  /* 0x0000001433147221 */ /* 0x002fe20000000000 */
[----:B------:R-:W-:Y:S02]  /*5060*/  F2FP.BF16.F32.PACK_AB R8, R13, R47 ;  /* 0x0000002f0d08723e */ /* 0x000fe400000010ff */
[----:B------:R-:W-:Y:S02]  /*5070*/  F2FP.BF16.F32.PACK_AB R9, R15, R49 ;  /* 0x000000310f09723e */ /* 0x000fe400000010ff */
[----:B------:R-:W-:Y:S02]  /*5080*/  F2FP.BF16.F32.PACK_AB R10, R17, R10 ;  /* 0x0000000a110a723e */ /* 0x000fe400000010ff */
[----:B------:R-:W-:Y:S01]  /*5090*/  F2FP.BF16.F32.PACK_AB R11, R51, R18 ;  /* 0x00000012330b723e */ /* 0x000fe200000010ff */
[----:B------:R-:W-:Y:S01]  /*50a0*/  FADD R20, R53, R20 ;  /* 0x0000001435147221 */ /* 0x000fe20000000000 */
[----:B------:R-:W-:Y:S02]  /*50b0*/  F2FP.BF16.F32.PACK_AB R4, R40, R39 ;  /* 0x000000272804723e */ /* 0x000fe400000010ff */
[----:B------:R-:W-:-:S02]  /*50c0*/  F2FP.BF16.F32.PACK_AB R12, R21, R53 ;  /* 0x00000035150c723e */ /* 0x000fc400000010ff */
[----:B------:R-:W-:Y:S02]  /*50d0*/  F2FP.BF16.F32.PACK_AB R13, R115, R122 ;  /* 0x0000007a730d723e */ /* 0x000fe400000010ff */
[----:B------:R-:W-:Y:S02]  /*50e0*/  F2FP.BF16.F32.PACK_AB R14, R117, R124 ;  /* 0x0000007c750e723e */ /* 0x000fe400000010ff */
[----:B------:R-:W-:Y:S02]  /*50f0*/  F2FP.BF16.F32.PACK_AB R15, R119, R126 ;  /* 0x0000007e770f723e */ /* 0x000fe400000010ff */
[----:B------:R-:W-:Y:S02]  /*5100*/  F2FP.BF16.F32.PACK_AB R16, R104, R121 ;  /* 0x000000796810723e */ /* 0x000fe400000010ff */
[----:B------:R-:W-:Y:S02]  /*5110*/  F2FP.BF16.F32.PACK_AB R17, R112, R107 ;  /* 0x0000006b7011723e */ /* 0x000fe400000010ff */
[----:B------:R-:W-:-:S02]  /*5120*/  F2FP.BF16.F32.PACK_AB R18, R120, R109 ;  /* 0x0000006d7812723e */ /* 0x000fc400000010ff */
[----:B--2---:R-:W-:Y:S01]  /*5130*/  F2FP.BF16.F32.PACK_AB R19, R123, R128 ;  /* 0x000000807b13723e */ /* 0x004fe200000010ff */
[----:B------:R-:W-:Y:S01]  /*5140*/  STS.U16 [R3+UR20+0xa000], R36 ;  /* 0x00a0002403007988 */ /* 0x000fe20008000414 */
[----:B------:R-:W-:Y:S01]  /*5150*/  FADD R111, -R76, R37 ;  /* 0x000000254c6f7221 */ /* 0x000fe20000000100 */
[----:B------:R-:W-:Y:S01]  /*5160*/  FADD R113, R21, R20 ;  /* 0x0000001415717221 */ /* 0x000fe20000000000 */
[----:B------:R-:W-:Y:S01]  /*5170*/  STTM.x16 tmem[UR33], R4 ;  /* 0x00000004000079ed */ /* 0x000fe20008240021 */
[----:B---3--:R0:W-:Y:S04]  /*5180*/  STS.U16 [R3+UR20+0xa200], R38 ;  /* 0x00a2002603007988 */ /* 0x0081e80008000414 */
[----:B----4-:R1:W-:Y:S04]  /*5190*/  STS.U16 [R3+UR20+0xa400], R106 ;  /* 0x00a4006a03007988 */ /* 0x0103e80008000414 */
[----:B-----5:R2:W-:Y:S04]  /*51a0*/  STS.U16 [R3+UR20+0xa600], R108 ;  /* 0x00a6006c03007988 */ /* 0x0205e80008000414 */
[----:B------:R2:W-:Y:S04]  /*51b0*/  STS.U16 [R3+UR20+0xa800], R110 ;  /* 0x00a8006e03007988 */ /* 0x0005e80008000414 */
[----:B------:R2:W-:Y:S04]  /*51c0*/  STS.U16 [R3+UR20+0xaa00], R114 ;  /* 0x00aa007203007988 */ /* 0x0005e80008000414 */
[----:B------:R2:W-:Y:S04]  /*51d0*/  STS.U16 [R3+UR20+0xac00], R116 ;  /* 0x00ac007403007988 */ /* 0x0005e80008000414 */
[----:B------:R2:W-:Y:S01]  /*51e0*/  STS.U16 [R3+UR20+0xae00], R118 ;  /* 0x00ae007603007988 */ /* 0x0005e20008000414 */
[----:B------:R-:W3:Y:S02]  /*51f0*/  FENCE.VIEW.ASYNC.T ;  /* 0x00000000000073c6 */ /* 0x000ee40000000200 */
[----:B---3--:R-:W-:Y:S01]  /*5200*/  BAR.SYNC.DEFER_BLOCKING 0x0 ;  /* 0x0000000000007b1d */ /* 0x008fe20000010000 */
[----:B------:R-:W-:-:S05]  /*5210*/  FMUL R111, R111, 1.4426950216293334961 ;  /* 0x3fb8aa3b6f6f7820 */ /* 0x000fca0000400000 */
[----:B0-----:R-:W0:Y:S01]  /*5220*/  LDTM.x64 R4, tmem[UR22] ;  /* 0x00000016000479ee */ /* 0x001e220008340000 */
[----:B-1----:R-:W0:Y:S01]  /*5230*/  MUFU.EX2 R106, R111 ;  /* 0x0000006f006a7308 */ /* 0x002e220000000800 */
[----:B------:R-:W-:Y:S01]  /*5240*/  NOP ;  /* 0x0000000000007918 */ /* 0x000fe20000000000 */
        /* <DEDUP_REMOVED lines=64> */
[----:B------:R2:W-:Y:S01]  /*5650*/  STTM.x64 tmem[UR22], R4 ;  /* 0x00000004000079ed */ /* 0x0005e20008340016 */
[----:B------:R-:W0:Y:S02]  /*5660*/  FENCE.VIEW.ASYNC.T ;  /* 0x00000000000073c6 */ /* 0x000e240000000200 */
[----:B0-----:R-:W-:Y:S01]  /*5670*/  BAR.SYNC.DEFER_BLOCKING 0x0 ;  /* 0x0000000000007b1d */ /* 0x001fe20000010000 */
[----:B------:R-:W-:-:S04]  /*5680*/  FADD R113, R122, R113 ;  /* 0x000000717a717221 */ /* 0x000fc80000000000 */
[----:B------:R-:W-:-:S04]  /*5690*/  FADD R113, R115, R113 ;  /* 0x0000007173717221 */ /* 0x000fc80000000000 */
[----:B------:R-:W-:-:S04]  /*56a0*/  FADD R113, R124, R113 ;  /* 0x000000717c717221 */ /* 0x000fc80000000000 */
[----:B------:R-:W-:Y:S01]  /*56b0*/  FADD R113, R117, R113 ;  /* 0x0000007175717221 */ /* 0x000fe20000000000 */
[----:B------:R0:W-:Y:S06]  /*56c0*/  MEMBAR.ALL.CTA ;  /* 0x0000000000007992 */ /* 0x0001ec0000008000 */
[----:B0-----:R-:W0:Y:S01]  /*56d0*/  FENCE.VIEW.ASYNC.S ;  /* 0x00000000000073c6 */ /* 0x001e220000000000 */
[----:B------:R-:W-:-:S04]  /*56e0*/  FADD R113, R126, R113 ;  /* 0x000000717e717221 */ /* 0x000fc80000000000 */
[----:B------:R-:W-:-:S04]  /*56f0*/  FADD R113, R119, R113 ;  /* 0x0000007177717221 */ /* 0x000fc80000000000 */
[----:B------:R-:W-:-:S04]  /*5700*/  FADD R113, R121, R113 ;  /* 0x0000007179717221 */ /* 0x000fc80000000000 */
[----:B------:R-:W-:-:S04]  /*5710*/  FADD R104, R104, R113 ;  /* 0x0000007168687221 */ /* 0x000fc80000000000 */
[----:B------:R-:W-:-:S04]  /*5720*/  FADD R107, R107, R104 ;  /* 0x000000686b6b7221 */ /* 0x000fc80000000000 */
[----:B------:R-:W-:-:S04]  /*5730*/  FADD R112, R112, R107 ;  /* 0x0000006b70707221 */ /* 0x000fc80000000000 */
[----:B------:R-:W-:-:S04]  /*5740*/  FADD R109, R109, R112 ;  /* 0x000000706d6d7221 */ /* 0x000fc80000000000 */
[----:B------:R-:W-:Y:S01]  /*5750*/  FADD R109, R120, R109 ;  /* 0x0000006d786d7221 */ /* 0x000fe20000000000 */
[----:B------:R-:W-:-:S03]  /*5760*/  ULEA UR23, UR66, UR20, 0x3 ;  /* 0x0000001442177291 */ /* 0x000fc6000f8e18ff */
[----:B------:R-:W-:Y:S01]  /*5770*/  FADD R109, R128, R109 ;  /* 0x0000006d806d7221 */ /* 0x000fe20000000000 */
[----:B------:R-:W-:-:S03]  /*5780*/  UIADD3 UR23, UPT, UPT, UR23, 0xb000, URZ ;  /* 0x0000b00017177890 */ /* 0x000fc6000fffe0ff */
[----:B------:R-:W-:Y:S01]  /*5790*/  FADD R109, R123, R109 ;  /* 0x0000006d7b6d7221 */ /* 0x000fe20000000000 */
[----:B------:R-:W-:Y:S01]  /*57a0*/  UMOV UR8, UR7 ;  /* 0x0000000700087c82 */ /* 0x000fe20008000000 */
[----:B0-----:R-:W-:Y:S06]  /*57b0*/  BAR.SYNC.DEFER_BLOCKING 0x0 ;  /* 0x0000000000007b1d */ /* 0x001fec0000010000 */
[----:B------:R-:W-:Y:S05]  /*57c0*/  BRA.U UP1, `(.L_x_16) ;  /* 0x0000000101587547 */ /* 0x000fea000b800000 */
[----:B------:R-:W-:Y:S02]  /*57d0*/  UIADD3 UR7, UPT, UPT, UR21, 0xc8, URZ ;  /* 0x000000c815077890 */ /* 0x000fe4000fffe0ff */
[----:B------:R-:W-:Y:S02]  /*57e0*/  UIADD3 UR31, UPT, UPT, UR21, 0x40, URZ ;  /* 0x00000040151f7890 */ /* 0x000fe4000fffe0ff */
        /* <DEDUP_REMOVED lines=20> */
.L_x_16:
[----:B------:R-:W-:Y:S01]  /*5930*/  UIADD3 UR66, UPT, UPT, UR66, 0x1, URZ ;  /* 0x0000000142427890 */ /* 0x000fe2000fffe0ff */
[----:B------:R-:W-:Y:S01]  /*5940*/  FFMA R77, R106, R77, R109 ;  /* 0x0000004d6a4d7223 */ /* 0x000fe2000000006d */
[----:B------:R-:W-:Y:S01]  /*5950*/  UIADD3 UR6, UPT, UPT, UR6, 0x20, URZ ;  /* 0x0000002006067890 */ /* 0x000fe2000fffe0ff */
[----:B------:R-:W-:Y:S01]  /*5960*/  IADD3 R105, PT, PT, R105, UR35, RZ ;  /* 0x0000002369697c10 */ /* 0x000fe2000fffe0ff */
[----:B------:R-:W-:Y:S01]  /*5970*/  UISETP.GT.AND UP2, UPT, UR66, 0x1, UPT ;  /* 0x000000014200788c */ /* 0x000fe2000bf44270 */
[----:B------:R-:W-:Y:S02]  /*5980*/  IADD3 R103, PT, PT, R102, R103, RZ ;  /* 0x0000006766677210 */ /* 0x000fe40007ffe0ff */
[----:B--2---:R-:W-:Y:S01]  /*5990*/  MOV R20, UR8 ;  /* 0x0000000800147c02 */ /* 0x004fe20008000f00 */
[----:B0-----:R-:W-:Y:S01]  /*59a0*/  USEL UR7, URZ, 0x1, !UP2 ;  /* 0x00000001ff077887 */ /* 0x001fe2000d000000 */
[----:B------:R-:W-:Y:S01]  /*59b0*/  MOV R37, R76 ;  /* 0x0000004c00257202 */ /* 0x000fe20000000f00 */
[----:B------:R-:W-:-:S02]  /*59c0*/  USEL UR66, UR66, URZ, !UP2 ;  /* 0x000000ff42427287 */ /* 0x000fc4000d000000 */
[----:B------:R-:W-:Y:S02]  /*59d0*/  UISETP.GE.AND UP2, UPT, UR6, UR34, UPT ;  /* 0x000000220600728c */ /* 0x000fe4000bf46270 */
[----:B------:R-:W-:-:S07]  /*59e0*/  ULOP3.LUT UR7, UR8, UR7, URZ, 0x3c, !UPT ;  /* 0x0000000708077292 */ /* 0x000fce000f8e3cff */
[----:B------:R-:W-:Y:S05]  /*59f0*/  BRA.U !UP2, `(.L_x_17) ;  /* 0xffffffe50a987547 */ /* 0x000fea000b83ffff */
.L_x_12:
[C---:B------:R-:W-:Y:S01]  /*5a00*/  FMUL R2, R77.reuse, 8388608 ;  /* 0x4b0000004d027820 */ /* 0x040fe20000400000 */
[C---:B------:R-:W-:Y:S01]  /*5a10*/  FSETP.GEU.AND P5, PT, R77.reuse, 1.175494350822287508e-38, PT ;  /* 0x008000004d00780b */ /* 0x040fe20003fae000 */
[----:B------:R-:W-:Y:S01]  /*5a20*/  HFMA2 R3, -RZ, RZ, 1.443359375, -0.2030029296875 ;  /* 0x3dc6b27fff037431 */ /* 0x000fe200000001ff */
[----:B------:R-:W0:Y:S01]  /*5a30*/  LDCU UR6, c[0x0][0x3f0] ;  /* 0x00007e00ff0677ac */ /* 0x000e220008000800 */
[----:B------:R-:W-:Y:S02]  /*5a40*/  FSETP.GT.AND P2, PT, |R77|, 8.50705917302346158658e+37, PT ;  /* 0x7e8000004d00780b */ /* 0x000fe40003f44200 */
[----:B------:R-:W-:Y:S01]  /*5a50*/  FSEL R72, R2, R77, !P5 ;  /* 0x0000004d02487208 */ /* 0x000fe20006800000 */
[----:B------:R-:W2:Y:S03]  /*5a60*/  LDCU.64 UR4, c[0x0][0x3e0] ;  /* 0x00007c00ff0477ac */ /* 0x000ea60008000a00 */
[----:B------:R-:W-:-:S02]  /*5a70*/  IADD3 R2, PT, PT, R72, -0x3f3504f3, RZ ;  /* 0xc0cafb0d48027810 */ /* 0x000fc40007ffe0ff */
[----:B------:R-:W-:Y:S02]  /*5a80*/  ISETP.GE.U32.AND P3, PT, R72, 0x7f800000, PT ;  /* 0x7f8000004800780c */ /* 0x000fe40003f66070 */
[----:B------:R-:W-:-:S04]  /*5a90*/  LOP3.LUT R69, R2, 0xff800000, RZ, 0xc0, !PT ;  /* 0xff80000002457812 */ /* 0x000fc800078ec0ff */
[----:B------:R-:W-:Y:S01]  /*5aa0*/  IADD3 R2, PT, PT, R72, -R69, RZ ;  /* 0x8000004548027210 */ /* 0x000fe20007ffe0ff */
[----:B0-----:R-:W-:-:S04]  /*5ab0*/  UISETP.GE.AND UP0, UPT, UR6, 0x1, UPT ;  /* 0x000000010600788c */ /* 0x001fc8000bf06270 */
[----:B------:R-:W-:-:S04]  /*5ac0*/  FADD R70, R2, -1 ;  /* 0xbf80000002467421 */ /* 0x000fc80000000000 */
[----:B------:R-:W-:-:S04]  /*5ad0*/  FFMA.FTZ R3, R70, R3, -0.16845393180847167969 ;  /* 0xbe2c7f3046037423 */ /* 0x000fc80000010003 */
[----:B------:R-:W-:-:S04]  /*5ae0*/  FFMA.FTZ R3, R70, R3, 0.1716887056827545166 ;  /* 0x3e2fcf2a46037423 */ /* 0x000fc80000010003 */
[C---:B-1----:R-:W-:Y:S02]  /*5af0*/  FFMA.FTZ R5, R70.reuse, R3, -0.17900948226451873779 ;  /* 0xbe374e4346057423 */ /* 0x042fe40000010003 */
[----:B------:R-:W0:Y:S02]  /*5b00*/  LDC.64 R2, c[0x0][0x398] ;  /* 0x0000e600ff027b82 */ /* 0x000e240000000a00 */
[----:B------:R-:W-:-:S04]  /*5b10*/  FFMA.FTZ R5, R70, R5, 0.20512372255325317383 ;  /* 0x3e520bf446057423 */ /* 0x000fc80000010005 */
[----:B------:R-:W-:-:S04]  /*5b20*/  FFMA.FTZ R5, R70, R5, -0.24046532809734344482 ;  /* 0xbe763c8b46057423 */ /* 0x000fc80000010005 */
[----:B------:R-:W-:-:S04]  /*5b30*/  FFMA.FTZ R5, R70, R5, 0.28857114911079406738 ;  /* 0x3e93bf9946057423 */ /* 0x000fc80000010005 */
[----:B------:R-:W-:-:S04]  /*5b40*/  FFMA.FTZ R5, R70, R5, -0.36067417263984680176 ;  /* 0xbeb8aa4946057423 */ /* 0x000fc80000010005 */
[----:B------:R-:W-:Y:S01]  /*5b50*/  FFMA.FTZ R5, R70, R5, 0.48089820146560668945 ;  /* 0x3ef6384a46057423 */ /* 0x000fe20000010005 */
[----:B--2---:R-:W-:Y:S06]  /*5b60*/  BRA.U !UP0, `(.L_x_18) ;  /* 0x0000000108107547 */ /* 0x004fec000b800000 */
[----:B------:R-:W-:-:S06]  /*5b70*/  USHF.L.U32 UR8, UR8, 0x1f, URZ ;  /* 0x0000001f08087899 */ /* 0x000fcc00080006ff */
[----:B------:R-:W-:-:S04]  /*5b80*/  MOV R4, UR8 ;  /* 0x0000000800047c02 */ /* 0x000fc80008000f00 */
[----:B------:R-:W1:Y:S02]  /*5b90*/  SYNCS.PHASECHK.TRANS64.TRYWAIT P4, [UR23], R4 ;  /* 0x00000004ff0075a7 */ /* 0x000e640008081117 */
[----:B-1----:R-:W-:Y:S05]  /*5ba0*/  @!P4 BRA `(.L_x_19) ;  /* 0x0000002400e8c947 */ /* 0x002fea0003800000 */
.L_x_18:
[----:B------:R-:W-:Y:S01]  /*5bb0*/  BAR.SYNC.DEFER_BLOCKING 0x0 ;  /* 0x0000000000007b1d */ /* 0x000fe20000010000 */
[C---:B------:R-:W-:Y:S01]  /*5bc0*/  FFMA.FTZ R71, R70.reuse, R5, -0.72134751081466674805 ;  /* 0xbf38aa3b46477423 */ /* 0x040fe20000010005 */
[----:B------:R-:W-:Y:S01]  /*5bd0*/  FSEL R68, RZ, -23, P5 ;  /* 0xc1b80000ff447808 */ /* 0x000fe20002800000 */
[----:B------:R-:W-:Y:S01]  /*5be0*/  UIMAD UR4, UR9, UR4, URZ ;  /* 0x00000004090472a4 */ /* 0x000fe2000f8e02ff */
[C---:B------:R-:W-:Y:S01]  /*5bf0*/  FSETP.GEU.AND P5, PT, |R77|.reuse, 1.175494350822287508e-38, PT ;  /* 0x008000004d00780b */ /* 0x040fe20003fae200 */
[C---:B------:R-:W-:Y:S01]  /*5c00*/  FMUL R71, R70.reuse, R71 ;  /* 0x0000004746477220 */ /* 0x040fe20000400000 */
[----:B------:R-:W-:Y:S01]  /*5c10*/  I2FP.F32.S32 R69, R69 ;  /* 0x0000004500457245 */ /* 0x000fe20000201400 */
[----:B------:R-:W-:Y:S01]  /*5c20*/  @P2 FMUL R77, R77, 0.25 ;  /* 0x3e8000004d4d2820 */ /* 0x000fe20000400000 */
[----:B------:R-:W1:Y:S01]  /*5c30*/  LDC R97, c[0x0][0x3e8] ;  /* 0x0000fa00ff617b82 */ /* 0x000e620000000800 */
[----:B------:R-:W-:Y:S01]  /*5c40*/  FMUL R71, R70, R71 ;  /* 0x0000004746477220 */ /* 0x000fe20000400000 */
[----:B------:R-:W-:Y:S01]  /*5c50*/  FSETP.NEU.AND P4, PT, R72, RZ, PT ;  /* 0x000000ff4800720b */ /* 0x000fe20003f8d000 */
[----:B------:R-:W-:Y:S01]  /*5c60*/  FFMA.FTZ R68, R69, 1.1920928955078125e-07, R68 ;  /* 0x3400000045447823 */ /* 0x000fe20000010044 */
[----:B------:R-:W-:-:S02]  /*5c70*/  IMAD R69, R0, UR5, RZ ;  /* 0x0000000500457c24 */ /* 0x000fc4000f8e02ff */
[----:B------:R-:W-:Y:S01]  /*5c80*/  FFMA.FTZ R71, R70, 1.4426950216293334961, R71 ;  /* 0x3fb8aa3b46477823 */ /* 0x000fe20000010047 */
[----:B------:R-:W-:Y:S01]  /*5c90*/  @P3 MOV R70, 0x7f800000 ;  /* 0x7f80000000463802 */ /* 0x000fe20000000f00 */
[----:B------:R-:W-:Y:S01]  /*5ca0*/  USHF.L.U32 UR5, UR4, 0x1, URZ ;  /* 0x0000000104057899 */ /* 0x000fe200080006ff */
[----:B------:R-:W-:Y:S01]  /*5cb0*/  @!P5 FMUL R77, R77, 16777216 ;  /* 0x4b8000004d4dd820 */ /* 0x000fe20000400000 */
[----:B------:R-:W-:Y:S02]  /*5cc0*/  FADD R68, R68, R71 ;  /* 0x0000004744447221 */ /* 0x000fe40000000000 */
[----:B------:R-:W-:Y:S01]  /*5cd0*/  @P3 FFMA.FTZ R68, R72, R70, +INF ;  /* 0x7f80000048443423 */ /* 0x000fe20000010046 */
[C---:B------:R-:W-:Y:S01]  /*5ce0*/  SHF.L.U32 R71, R69.reuse, 0x1, RZ ;  /* 0x0000000145477819 */ /* 0x040fe200000006ff */
[----:B------:R-:W-:Y:S02]  /*5cf0*/  IMAD.HI R70, R69, 0x2, RZ ;  /* 0x0000000245467827 */ /* 0x000fe400078e02ff */
[----:B------:R-:W2:Y:S01]  /*5d00*/  MUFU.RCP R69, R77 ;  /* 0x0000004d00457308 */ /* 0x000ea20000001000 */
[----:B------:R-:W3:Y:S02]  /*5d10*/  @!P1 SYNCS.CCTL.IV [UR20+0xb000] ;  /* 0x00b00000ff0099b1 */ /* 0x000ee40008000014 */
[----:B---3--:R-:W-:Y:S01]  /*5d20*/  BAR.SYNC.DEFER_BLOCKING 0x0 ;  /* 0x0000000000007b1d */ /* 0x008fe20000010000 */
[----:B0-----:R-:W-:Y:S01]  /*5d30*/  IADD3 R2, P3, P6, R71, UR5, R2 ;  /* 0x0000000547027c10 */ /* 0x001fe2000fe7e002 */
[----:B------:R-:W-:Y:S01]  /*5d40*/  UIMAD.WIDE UR4, UR4, 0x2, URZ ;  /* 0x00000002040478a5 */ /* 0x000fe2000f8e02ff */
[----:B-1----:R-:W-:-:S03]  /*5d50*/  IMAD R181, R97, 0x60, RZ ;  /* 0x0000006061b57824 */ /* 0x002fc600078e02ff */
[----:B------:R-:W0:Y:S02]  /*5d60*/  LDTM.x64 R4, tmem[UR22] ;  /* 0x00000016000479ee */ /* 0x000e240008340000 */
[----:B------:R-:W-:Y:S01]  /*5d70*/  IADD3.X R3, PT, PT, R70, UR5, R3, P3, P6 ;  /* 0x0000000546037c10 */ /* 0x000fe20009fec403 */
[C---:B------:R-:W-:Y:S01]  /*5d80*/  IMAD R165, R97.reuse, 0x50, RZ ;  /* 0x0000005061a57824 */ /* 0x040fe200078e02ff */
[CC--:B------:R-:W-:Y:S01]  /*5d90*/  LEA R83, R97.reuse, -R97.reuse, 0x5 ;  /* 0x8000006161537211 */ /* 0x0c0fe200078e28ff */
[C---:B------:R-:W-:Y:S01]  /*5da0*/  IMAD R197, R97.reuse, 0x70, RZ ;  /* 0x0000007061c57824 */ /* 0x040fe200078e02ff */
[C---:B------:R-:W-:Y:S01]  /*5db0*/  LEA R111, R97.reuse, R97, 0x5 ;  /* 0x00000061616f7211 */ /* 0x040fe200078e28ff */
[C---:B------:R-:W-:Y:S01]  /*5dc0*/  IMAD R173, R97.reuse, 0x58, RZ ;  /* 0x0000005861ad7824 */ /* 0x040fe200078e02ff */
[----:B------:R-:W1:Y:S01]  /*5dd0*/  LDCU UR4, c[0x0][0x3ec] ;  /* 0x00007d80ff0477ac */ /* 0x000e620008000800 */
[C---:B------:R-:W-:Y:S02]  /*5de0*/  IMAD R189, R97.reuse, 0x68, RZ ;  /* 0x0000006861bd7824 */ /* 0x040fe400078e02ff */
[----:B------:R-:W-:-:S02]  /*5df0*/  IMAD R205, R97, 0x78, RZ ;  /* 0x0000007861cd7824 */ /* 0x000fc400078e02ff */
[C---:B------:R-:W-:Y:S02]  /*5e00*/  IMAD R155, R97.reuse, 0x44, RZ ;  /* 0x00000044619b7824 */ /* 0x040fe400078e02ff */
[C---:B------:R-:W-:Y:S02]  /*5e10*/  IMAD R161, R97.reuse, 0x4c, RZ ;  /* 0x0000004c61a17824 */ /* 0x040fe400078e02ff */
[C---:B------:R-:W-:Y:S01]  /*5e20*/  IMAD R169, R97.reuse, 0x54, RZ ;  /* 0x0000005461a97824 */ /* 0x040fe200078e02ff */
[----:B------:R-:W3:Y:S01]  /*5e30*/  @!P1 SYNCS.CCTL.IV [UR20+0xb008] ;  /* 0x00b00800ff0099b1 */ /* 0x000ee20008000014 */
[C---:B------:R-:W-:Y:S01]  /*5e40*/  IMAD R177, R97.reuse, 0x5c, RZ ;  /* 0x0000005c61b17824 */ /* 0x040fe200078e02ff */
[----:B------:R-:W-:Y:S01]  /*5e50*/  NOP ;  /* 0x0000000000007918 */ /* 0x000fe20000000000 */
[C---:B------:R-:W-:Y:S02]  /*5e60*/  IMAD R73, R97.reuse, 0x2e, RZ ;  /* 0x0000002e61497824 */ /* 0x040fe400078e02ff */
[----:B------:R-:W-:-:S02]  /*5e70*/  IMAD R185, R97, 0x64, RZ ;  /* 0x0000006461b97824 */ /* 0x000fc400078e02ff */
[----:B0-----:R-:W-:Y:S01]  /*5e80*/  @P2 FMUL R4, R4, 0.25 ;  /* 0x3e80000004042820 */ /* 0x001fe20000400000 */
[----:B------:R-:W-:Y:S01]  /*5e90*/  @P2 FMUL R5, R5, 0.25 ;  /* 0x3e80000005052820 */ /* 0x000fe20000400000 */
[----:B------:R-:W-:Y:S01]  /*5ea0*/  @P2 FMUL R10, R10, 0.25 ;  /* 0x3e8000000a0a2820 */ /* 0x000fe20000400000 */
[----:B------:R-:W-:Y:S01]  /*5eb0*/  @P2 FMUL R11, R11, 0.25 ;  /* 0x3e8000000b0b2820 */ /* 0x000fe20000400000 */
[----:B------:R-:W-:Y:S01]  /*5ec0*/  @!P5 FMUL R4, R4, 16777216 ;  /* 0x4b8000000404d820 */ /* 0x000fe20000400000 */
[----:B------:R-:W-:Y:S01]  /*5ed0*/  @!P5 FMUL R5, R5, 16777216 ;  /* 0x4b8000000505d820 */ /* 0x000fe20000400000 */
[----:B------:R-:W-:Y:S01]  /*5ee0*/  @P2 FMUL R14, R14, 0.25 ;  /* 0x3e8000000e0e2820 */ /* 0x000fe20000400000 */
[----:B------:R-:W-:Y:S01]  /*5ef0*/  @P2 FMUL R15, R15, 0.25 ;  /* 0x3e8000000f0f2820 */ /* 0x000fe20000400000 */
[----:B------:R-:W-:Y:S01]  /*5f00*/  @P2 FMUL R16, R16, 0.25 ;  /* 0x3e80000010102820 */ /* 0x000fe20000400000 */
[----:B------:R-:W-:Y:S01]  /*5f10*/  @P2 FMUL R17, R17, 0.25 ;  /* 0x3e80000011112820 */ /* 0x000fe20000400000 */
[----:B--2---:R-:W-:Y:S01]  /*5f20*/  FMUL R85, R69, R4 ;  /* 0x0000000445557220 */ /* 0x004fe20000400000 */
[----:B------:R-:W-:Y:S01]  /*5f30*/  @P2 FMUL R12, R12, 0.25 ;  /* 0x3e8000000c0c2820 */ /* 0x000fe20000400000 */
[----:B------:R-:W-:Y:S01]  /*5f40*/  @!P5 FMUL R10, R10, 16777216 ;  /* 0x4b8000000a0ad820 */ /* 0x000fe20000400000 */
[----:B------:R-:W-:Y:S01]  /*5f50*/  @!P5 FMUL R11, R11, 16777216 ;  /* 0x4b8000000b0bd820 */ /* 0x000fe20000400000 */
[----:B------:R-:W-:Y:S01]  /*5f60*/  FMUL R4, R69, R5 ;  /* 0x0000000545047220 */ /* 0x000fe20000400000 */
[----:B------:R-:W-:Y:S01]  /*5f70*/  @P2 FMUL R20, R20, 0.25 ;  /* 0x3e80000014142820 */ /* 0x000fe20000400000 */
[----:B------:R-:W-:Y:S01]  /*5f80*/  @P2 FMUL R21, R21, 0.25 ;  /* 0x3e80000015152820 */ /* 0x000fe20000400000 */
[----:B------:R-:W-:Y:S01]  /*5f90*/  FSEL R5, R68, -INF , P4 ;  /* 0xff80000044057808 */ /* 0x000fe20002000000 */
[----:B------:R-:W-:Y:S01]  /*5fa0*/  @!P5 FMUL R14, R14, 16777216 ;  /* 0x4b8000000e0ed820 */ /* 0x000fe20000400000 */
[----:B------:R-:W-:Y:S01]  /*5fb0*/  @!P5 FMUL R15, R15, 16777216 ;  /* 0x4b8000000f0fd820 */ /* 0x000fe20000400000 */
[----:B------:R-:W-:Y:S01]  /*5fc0*/  @!P5 FMUL R16, R16, 16777216 ;  /* 0x4b8000001010d820 */ /* 0x000fe20000400000 */
[----:B------:R-:W-:Y:S01]  /*5fd0*/  @!P5 FMUL R17, R17, 16777216 ;  /* 0x4b8000001111d820 */ /* 0x000fe20000400000 */
[----:B------:R-:W-:Y:S01]  /*5fe0*/  @P2 FMUL R6, R6, 0.25 ;  /* 0x3e80000006062820 */ /* 0x000fe20000400000 */
        /* <DEDUP_REMOVED lines=10> */
[----:B------:R-:W-:Y:S01]  /*6090*/  @!P5 FMUL R12, R12, 16777216 ;  /* 0x4b8000000c0cd820 */ /* 0x000fe20000400000 */
[C---:B------:R-:W-:Y:S01]  /*60a0*/  FMUL R88, R69.reuse, R10 ;  /* 0x0000000a45587220 */ /* 0x040fe20000400000 */
[----:B------:R-:W-:Y:S01]  /*60b0*/  FMUL R11, R69, R11 ;  /* 0x0000000b450b7220 */ /* 0x000fe20000400000 */
[----:B------:R-:W-:Y:S01]  /*60c0*/  @P2 FMUL R18, R18, 0.25 ;  /* 0x3e80000012122820 */ /* 0x000fe20000400000 */
[----:B------:R-:W-:Y:S01]  /*60d0*/  @!P5 FMUL R20, R20, 16777216 ;  /* 0x4b8000001414d820 */ /* 0x000fe20000400000 */
[----:B------:R-:W-:Y:S01]  /*60e0*/  @!P5 FMUL R21, R21, 16777216 ;  /* 0x4b8000001515d820 */ /* 0x000fe20000400000 */
[----:B------:R-:W-:Y:S01]  /*60f0*/  @P2 FMUL R34, R34, 0.25 ;  /* 0x3e80000022222820 */ /* 0x000fe20000400000 */
[----:B------:R-:W-:Y:S01]  /*6100*/  @P2 FMUL R35, R35, 0.25 ;  /* 0x3e80000023232820 */ /* 0x000fe20000400000 */
[C---:B------:R-:W-:Y:S01]  /*6110*/  FMUL R90, R69.reuse, R14 ;  /* 0x0000000e455a7220 */ /* 0x040fe20000400000 */
[C---:B------:R-:W-:Y:S01]  /*6120*/  FMUL R15, R69.reuse, R15 ;  /* 0x0000000f450f7220 */ /* 0x040fe20000400000 */
[C---:B------:R-:W-:Y:S01]  /*6130*/  FMUL R91, R69.reuse, R16 ;  /* 0x00000010455b7220 */ /* 0x040fe20000400000 */
[----:B------:R-:W-:Y:S01]  /*6140*/  FMUL R10, R69, R17 ;  /* 0x00000011450a7220 */ /* 0x000fe20000400000 */
[----:B------:R-:W-:Y:S01]  /*6150*/  FFMA R84, R5, 0.69314718246459960938, R76 ;  /* 0x3f31721805547823 */ /* 0x000fe2000000004c */
[----:B------:R-:W-:Y:S01]  /*6160*/  @!P5 FMUL R6, R6, 16777216 ;  /* 0x4b8000000606d820 */ /* 0x000fe20000400000 */
[----:B------:R-:W-:Y:S01]  /*6170*/  @!P5 FMUL R7, R7, 16777216 ;  /* 0x4b8000000707d820 */ /* 0x000fe20000400000 */
[----:B------:R-:W-:Y:S01]  /*6180*/  @!P5 FMUL R8, R8, 16777216 ;  /* 0x4b8000000808d820 */ /* 0x000fe20000400000 */
[----:B------:R-:W-:Y:S01]  /*6190*/  @!P5 FMUL R30, R30, 16777216 ;  /* 0x4b8000001e1ed820 */ /* 0x000fe20000400000 */
[----:B------:R-:W-:Y:S01]  /*61a0*/  @!P5 FMUL R31, R31, 16777216 ;  /* 0x4b8000001f1fd820 */ /* 0x000fe20000400000 */
[----:B------:R-:W-:-:S02]  /*61b0*/  IMAD R5, R97, 0x30, RZ ;  /* 0x0000003061057824 */ /* 0x000fc400078e02ff */
[----:B------:R-:W-:Y:S01]  /*61c0*/  @!P5 FMUL R9, R9, 16777216 ;  /* 0x4b8000000909d820 */ /* 0x000fe20000400000 */
[----:B------:R-:W-:Y:S01]  /*61d0*/  @!P5 FMUL R13, R13, 16777216 ;  /* 0x4b8000000d0dd820 */ /* 0x000fe20000400000 */
[----:B------:R-:W-:Y:S01]  /*61e0*/  @!P5 FMUL R22, R22, 16777216 ;  /* 0x4b8000001616d820 */ /* 0x000fe20000400000 */
[----:B------:R-:W-:Y:S01]  /*61f0*/  @!P5 FMUL R23, R23, 16777216 ;  /* 0x4b8000001717d820 */ /* 0x000fe20000400000 */
[----:B------:R-:W-:Y:S01]  /*6200*/  @!P5 FMUL R24, R24, 16777216 ;  /* 0x4b8000001818d820 */ /* 0x000fe20000400000 */
[----:B------:R-:W-:Y:S01]  /*6210*/  @!P5 FMUL R25, R25, 16777216 ;  /* 0x4b8000001919d820 */ /* 0x000fe20000400000 */
[----:B------:R-:W-:Y:S01]  /*6220*/  FMUL R89, R69, R12 ;  /* 0x0000000c45597220 */ /* 0x000fe20000400000 */
        /* <DEDUP_REMOVED lines=9> */
[----:B------:R-:W-:Y:S01]  /*62c0*/  F2FP.BF16.F32.PACK_AB R88, R11, R88 ;  /* 0x000000580b58723e */ /* 0x000fe200000010ff */
[----:B------:R-:W-:Y:S01]  /*62d0*/  @!P5 FMUL R34, R34, 16777216 ;  /* 0x4b8000002222d820 */ /* 0x000fe20000400000 */
[----:B------:R-:W-:Y:S01]  /*62e0*/  @!P5 FMUL R35, R35, 16777216 ;  /* 0x4b8000002323d820 */ /* 0x000fe20000400000 */
[----:B------:R-:W-:-:S02]  /*62f0*/  IMAD R11, R97, 0x18, RZ ;  /* 0x00000018610b7824 */ /* 0x000fc400078e02ff */
        /* <DEDUP_REMOVED lines=33> */
[C---:B------:R-:W-:Y:S01]  /*6510*/  FMUL R86, R69.reuse, R6 ;  /* 0x0000000645567220 */ /* 0x040fe20000400000 */
[C---:B------:R-:W-:Y:S01]  /*6520*/  FMUL R7, R69.reuse, R7 ;  /* 0x0000000745077220 */ /* 0x040fe20000400000 */
[C---:B------:R-:W-:Y:S01]  /*6530*/  FMUL R87, R69.reuse, R8 ;  /* 0x0000000845577220 */ /* 0x040fe20000400000 */
[C---:B------:R-:W-:Y:S01]  /*6540*/  FMUL R99, R69.reuse, R30 ;  /* 0x0000001e45637220 */ /* 0x040fe20000400000 */
[----:B------:R-:W-:Y:S01]  /*6550*/  FMUL R16, R69, R31 ;  /* 0x0000001f45107220 */ /* 0x000fe20000400000 */
[----:B------:R-:W-:Y:S01]  /*6560*/  F2FP.BF16.F32.PACK_AB R90, R15, R90 ;  /* 0x0000005a0f5a723e */ /* 0x000fe200000010ff */
[C---:B------:R-:W-:Y:S01]  /*6570*/  FMUL R6, R69.reuse, R9 ;  /* 0x0000000945067220 */ /* 0x040fe20000400000 */
[----:B------:R-:W-:Y:S01]  /*6580*/  F2FP.BF16.F32.PACK_AB R91, R10, R91 ;  /* 0x0000005b0a5b723e */ /* 0x000fe200000010ff */
[C---:B------:R-:W-:Y:S01]  /*6590*/  FMUL R8, R69.reuse, R13 ;  /* 0x0000000d45087220 */ /* 0x040fe20000400000 */
[C---:B------:R-:W-:Y:S01]  /*65a0*/  FMUL R94, R69.reuse, R22 ;  /* 0x00000016455e7220 */ /* 0x040fe20000400000 */
[C---:B------:R-:W-:Y:S01]  /*65b0*/  FMUL R23, R69.reuse, R23 ;  /* 0x0000001745177220 */ /* 0x040fe20000400000 */
[C---:B------:R-:W-:Y:S01]  /*65c0*/  FMUL R95, R69.reuse, R24 ;  /* 0x00000018455f7220 */ /* 0x040fe20000400000 */
[----:B------:R-:W-:Y:S01]  /*65d0*/  FMUL R14, R69, R25 ;  /* 0x00000019450e7220 */ /* 0x000fe20000400000 */
[----:B------:R-:W-:Y:S01]  /*65e0*/  F2FP.BF16.F32.PACK_AB R85, R4, R85 ;  /* 0x000000550455723e */ /* 0x000fe200000010ff */
[----:B------:R-:W-:Y:S01]  /*65f0*/  IMAD R15, R97, 0x6, RZ ;  /* 0x00000006610f7824 */ /* 0x000fe200078e02ff */
[----:B------:R-:W-:Y:S01]  /*6600*/  IADD3 R10, P2, PT, R5, R2, RZ ;  /* 0x00000002050a7210 */ /* 0x000fe20007f5e0ff */
[----:B------:R-:W-:Y:S01]  /*6610*/  @!P5 FMUL R28, R28, 16777216 ;  /* 0x4b8000001c1cd820 */ /* 0x000fe20000400000 */
[----:B------:R-:W-:Y:S01]  /*6620*/  @!P5 FMUL R29, R29, 16777216 ;  /* 0x4b8000001d1dd820 */ /* 0x000fe20000400000 */
[----:B------:R-:W-:Y:S01]  /*6630*/  @!P5 FMUL R32, R32, 16777216 ;  /* 0x4b8000002020d820 */ /* 0x000fe20000400000 */
[----:B------:R-:W-:Y:S01]  /*6640*/  @!P5 FMUL R33, R33, 16777216 ;  /* 0x4b8000002121d820 */ /* 0x000fe20000400000 */
[----:B------:R-:W-:Y:S01]  /*6650*/  @!P5 FMUL R46, R46, 16777216 ;  /* 0x4b8000002e2ed820 */ /* 0x000fe20000400000 */
[----:B------:R-:W-:Y:S01]  /*6660*/  @!P5 FMUL R47, R47, 16777216 ;  /* 0x4b8000002f2fd820 */ /* 0x000fe20000400000 */
[----:B------:R-:W-:Y:S01]  /*6670*/  FMUL R92, R69, R18 ;  /* 0x00000012455c7220 */ /* 0x000fe20000400000 */
[----:B------:R-:W-:Y:S01]  /*6680*/  IMAD R13, R97, 0xc, RZ ;  /* 0x0000000c610d7824 */ /* 0x000fe200078e02ff */
[----:B------:R-:W-:Y:S01]  /*6690*/  IADD3 R4, P6, PT, R181, R2, RZ ;  /* 0x00000002b5047210 */ /* 0x000fe20007fde0ff */
[C---:B------:R-:W-:Y:S01]  /*66a0*/  FMUL R101, R69.reuse, R34 ;  /* 0x0000002245657220 */ /* 0x040fe20000400000 */
[----:B------:R-:W-:Y:S01]  /*66b0*/  FMUL R18, R69, R35 ;  /* 0x0000002345127220 */ /* 0x000fe20000400000 */
[----:B------:R-:W-:Y:S01]  /*66c0*/  F2FP.BF16.F32.PACK_AB R93, R12, R93 ;  /* 0x0000005d0c5d723e */ /* 0x000fe200000010ff */
[----:B------:R-:W-:Y:S01]  /*66d0*/  IMAD R17, R97, 0x48, RZ ;  /* 0x0000004861117824 */ /* 0x000fe200078e02ff */
[----:B------:R-:W-:Y:S01]  /*66e0*/  IADD3 R12, P4, PT, R11, R2, RZ ;  /* 0x000000020b0c7210 */ /* 0x000fe20007f9e0ff */
[----:B------:R-:W-:Y:S01]  /*66f0*/  @!P5 FMUL R38, R38, 16777216 ;  /* 0x4b8000002626d820 */ /* 0x000fe20000400000 */
[----:B------:R-:W-:Y:S01]  /*6700*/  @!P5 FMUL R39, R39, 16777216 ;  /* 0x4b8000002727d820 */ /* 0x000fe20000400000 */
[----:B------:R-:W-:Y:S01]  /*6710*/  F2FP.BF16.F32.PACK_AB R86, R7, R86 ;  /* 0x000000560756723e */ /* 0x000fe200000010ff */
[----:B------:R-:W-:Y:S01]  /*6720*/  @!P5 FMUL R19, R19, 16777216 ;  /* 0x4b8000001313d820 */ /* 0x000fe20000400000 */
[----:B------:R-:W-:Y:S01]  /*6730*/  F2FP.BF16.F32.PACK_AB R99, R16, R99 ;  /* 0x000000631063723e */ /* 0x000fe200000010ff */
[----:B------:R-:W-:Y:S01]  /*6740*/  @!P5 FMUL R26, R26, 16777216 ;  /* 0x4b8000001a1ad820 */ /* 0x000fe20000400000 */
[----:B------:R-:W-:Y:S01]  /*6750*/  LEA.HI.X.SX32 R11, R11, R3, 0x1, P2 ;  /* 0x000000030b0b7211 */ /* 0x000fe200010f0eff */
[----:B------:R-:W-:Y:S01]  /*6760*/  @!P5 FMUL R27, R27, 16777216 ;  /* 0x4b8000001b1bd820 */ /* 0x000fe20000400000 */
        /* <DEDUP_REMOVED lines=28> */
[C---:B------:R-:W-:Y:S01]  /*6930*/  FMUL R98, R69.reuse, R28 ;  /* 0x0000001c45627220 */ /* 0x040fe20000400000 */
[C---:B------:R-:W-:Y:S01]  /*6940*/  FMUL R29, R69.reuse, R29 ;  /* 0x0000001d451d7220 */ /* 0x040fe20000400000 */
[C---:B------:R-:W-:Y:S01]  /*6950*/  FMUL R100, R69.reuse, R32 ;  /* 0x0000002045647220 */ /* 0x040fe20000400000 */
[C---:B------:R-:W-:Y:S01]  /*6960*/  FMUL R33, R69.reuse, R33 ;  /* 0x0000002145217220 */ /* 0x040fe20000400000 */
[C---:B------:R-:W-:Y:S01]  /*6970*/  FMUL R109, R69.reuse, R46 ;  /* 0x0000002e456d7220 */ /* 0x040fe20000400000 */
[----:B------:R-:W-:Y:S01]  /*6980*/  FMUL R24, R69, R47 ;  /* 0x0000002f45187220 */ /* 0x000fe20000400000 */
[----:B------:R-:W-:Y:S01]  /*6990*/  F2FP.BF16.F32.PACK_AB R87, R6, R87 ;  /* 0x000000570657723e */ /* 0x000fe200000010ff */
[----:B------:R-:W-:Y:S01]  /*69a0*/  IMAD R25, R97, 0x28, RZ ;  /* 0x0000002861197824 */ /* 0x000fe200078e02ff */
[----:B------:R-:W-:Y:S01]  /*69b0*/  F2FP.BF16.F32.PACK_AB R94, R23, R94 ;  /* 0x0000005e175e723e */ /* 0x000fe200000010ff */
[----:B------:R-:W-:Y:S01]  /*69c0*/  IMAD R23, R97, 0xa, RZ ;  /* 0x0000000a61177824 */ /* 0x000fe200078e02ff */
[----:B------:R-:W-:Y:S01]  /*69d0*/  F2FP.BF16.F32.PACK_AB R95, R14, R95 ;  /* 0x0000005f0e5f723e */ /* 0x000fe200000010ff */
[----:B------:R-:W-:Y:S01]  /*69e0*/  FMUL R103, R69, R38 ;  /* 0x0000002645677220 */ /* 0x000fe20000400000 */
[----:B------:R-:W-:Y:S01]  /*69f0*/  LEA R7, R97, R97, 0x1 ;  /* 0x0000006161077211 */ /* 0x000fe200078e08ff */
[----:B------:R-:W-:Y:S01]  /*6a00*/  FMUL R20, R69, R39 ;  /* 0x0000002745147220 */ /* 0x000fe20000400000 */
[----:B------:R-:W-:Y:S01]  /*6a10*/  LEA.HI.X.SX32 R5, R5, R3, 0x1, P6 ;  /* 0x0000000305057211 */ /* 0x000fe200030f0eff */
[----:B------:R-:W-:Y:S01]  /*6a20*/  FMUL R105, R69, R42 ;  /* 0x0000002a45697220 */ /* 0x000fe20000400000 */
[-C--:B------:R-:W-:Y:S01]  /*6a30*/  IADD3 R16, P2, PT, R15, R2.reuse, RZ ;  /* 0x000000020f107210 */ /* 0x080fe20007f5e0ff */
[----:B------:R-:W-:Y:S01]  /*6a40*/  FMUL R22, R69, R43 ;  /* 0x0000002b45167220 */ /* 0x000fe20000400000 */
[----:B------:R-:W-:Y:S01]  /*6a50*/  IADD3 R6, P5, PT, R165, R2, RZ ;  /* 0x00000002a5067210 */ /* 0x000fe20007fbe0ff */
[----:B------:R-:W-:Y:S01]  /*6a60*/  FMUL R121, R69, R56 ;  /* 0x0000003845797220 */ /* 0x000fe20000400000 */
[-C--:B------:R-:W-:Y:S01]  /*6a70*/  IADD3 R14, P6, PT, R13, R2.reuse, RZ ;  /* 0x000000020d0e7210 */ /* 0x080fe20007fde0ff */
[----:B------:R-:W-:Y:S01]  /*6a80*/  FMUL R30, R69, R57 ;  /* 0x00000039451e7220 */ /* 0x000fe20000400000 */
[----:B------:R-:W-:Y:S01]  /*6a90*/  F2FP.BF16.F32.PACK_AB R101, R18, R101 ;  /* 0x000000651265723e */ /* 0x000fe200000010ff */
[----:B------:R-:W-:Y:S01]  /*6aa0*/  IMAD R21, R97, 0x14, RZ ;  /* 0x0000001461157824 */ /* 0x000fe200078e02ff */
[----:B------:R-:W-:Y:S01]  /*6ab0*/  LEA.HI.X.SX32 R13, R13, R3, 0x1, P4 ;  /* 0x000000030d0d7211 */ /* 0x000fe200020f0eff */
[----:B------:R-:W-:Y:S01]  /*6ac0*/  FMUL R19, R69, R19 ;  /* 0x0000001345137220 */ /* 0x000fe20000400000 */
[----:B------:R-:W-:Y:S01]  /*6ad0*/  IADD3 R18, P4, PT, R17, R2, RZ ;  /* 0x0000000211127210 */ /* 0x000fe20007f9e0ff */
[----:B------:R-:W-:Y:S01]  /*6ae0*/  FMUL R102, R69, R36 ;  /* 0x0000002445667220 */ /* 0x000fe20000400000 */
[----:B------:R-:W-:Y:S01]  /*6af0*/  LEA.HI.X.SX32 R17, R7, R3, 0x1, P2 ;  /* 0x0000000307117211 */ /* 0x000fe200010f0eff */
[----:B------:R-:W-:Y:S01]  /*6b00*/  FMUL R37, R69, R37 ;  /* 0x0000002545257220 */ /* 0x000fe20000400000 */
[----:B------:R-:W-:Y:S01]  /*6b10*/  F2FP.BF16.F32.PACK_AB R98, R29, R98 ;  /* 0x000000621d62723e */ /* 0x000fe200000010ff */
[----:B------:R-:W-:Y:S01]  /*6b20*/  FMUL R125, R69, R60 ;  /* 0x0000003c457d7220 */ /* 0x000fe20000400000 */
[----:B------:R-:W-:Y:S01]  /*6b30*/  F2FP.BF16.F32.PACK_AB R100, R33, R100 ;  /* 0x000000642164723e */ /* 0x000fe200000010ff */
[----:B------:R-:W-:Y:S01]  /*6b40*/  FMUL R32, R69, R61 ;  /* 0x0000003d45207220 */ /* 0x000fe20000400000 */
[----:B------:R-:W-:Y:S01]  /*6b50*/  F2FP.BF16.F32.PACK_AB R109, R24, R109 ;  /* 0x0000006d186d723e */ /* 0x000fe200000010ff */
[----:B------:R-:W-:Y:S01]  /*6b60*/  IMAD R33, R97, 0x38, RZ ;  /* 0x0000003861217824 */ /* 0x000fe200078e02ff */
[----:B------:R-:W-:Y:S01]  /*6b70*/  LEA.HI.X.SX32 R7, R25, R3, 0x1, P5 ;  /* 0x0000000319077211 */ /* 0x000fe200028f0eff */
[C---:B------:R-:W-:Y:S01]  /*6b80*/  IMAD R29, R97.reuse, 0x1c, RZ ;  /* 0x0000001c611d7824 */ /* 0x040fe200078e02ff */
[----:B------:R-:W-:Y:S01]  /*6b90*/  F2FP.BF16.F32.PACK_AB R89, R8, R89 ;  /* 0x000000590859723e */ /* 0x000fe200000010ff */
[C---:B------:R-:W-:Y:S01]  /*6ba0*/  IMAD R31, R97.reuse, 0xe, RZ ;  /* 0x0000000e611f7824 */ /* 0x040fe200078e02ff */
[----:B------:R-:W-:Y:S01]  /*6bb0*/  LEA R9, R97, R97, 0x2 ;  /* 0x0000006161097211 */ /* 0x000fe200078e10ff */
[----:B------:R-:W-:Y:S01]  /*6bc0*/  FMUL R117, R69, R54 ;  /* 0x0000003645757220 */ /* 0x000fe20000400000 */
[-C--:B------:R-:W-:Y:S01]  /*6bd0*/  IADD3 R24, P5, PT, R23, R2.reuse, RZ ;  /* 0x0000000217187210 */ /* 0x080fe20007fbe0ff */
[----:B------:R-:W-:Y:S01]  /*6be0*/  FMUL R28, R69, R55 ;  /* 0x00000037451c7220 */ /* 0x000fe20000400000 */
[----:B------:R-:W-:Y:S01]  /*6bf0*/  IADD3 R8, P3, PT, R197, R2, RZ ;  /* 0x00000002c5087210 */ /* 0x000fe20007f7e0ff */
[C---:B------:R-:W-:Y:S01]  /*6c00*/  FMUL R108, R69.reuse, R44 ;  /* 0x0000002c456c7220 */ /* 0x040fe20000400000 */
[----:B------:R-:W-:Y:S01]  /*6c10*/  F2FP.BF16.F32.PACK_AB R103, R20, R103 ;  /* 0x000000671467723e */ /* 0x000fe200000010ff */
[----:B------:R-:W-:Y:S01]  /*6c20*/  FMUL R45, R69, R45 ;  /* 0x0000002d452d7220 */ /* 0x000fe20000400000 */
[----:B------:R-:W-:Y:S01]  /*6c30*/  LEA.HI.X.SX32 R15, R15, R3, 0x1, P6 ;  /* 0x000000030f0f7211 */ /* 0x000fe200030f0eff */
[C---:B------:R-:W-:Y:S01]  /*6c40*/  FMUL R96, R69.reuse, R26 ;  /* 0x0000001a45607220 */ /* 0x040fe20000400000 */
[----:B------:R-:W-:Y:S01]  /*6c50*/  F2FP.BF16.F32.PACK_AB R105, R22, R105 ;  /* 0x000000691669723e */ /* 0x000fe200000010ff */
[----:B------:R-:W-:Y:S01]  /*6c60*/  FMUL R27, R69, R27 ;  /* 0x0000001b451b7220 */ /* 0x000fe20000400000 */
[----:B------:R-:W-:Y:S01]  /*6c70*/  IADD3 R20, P6, PT, R25, R2, RZ ;  /* 0x0000000219147210 */ /* 0x000fe20007fde0ff */
[----:B------:R-:W-:Y:S01]  /*6c80*/  IMAD R39, R97, 0x24, RZ ;  /* 0x0000002461277824 */ /* 0x000fe200078e02ff */
[----:B------:R-:W-:Y:S01]  /*6c90*/  F2FP.BF16.F32.PACK_AB R121, R30, R121 ;  /* 0x000000791e79723e */ /* 0x000fe200000010ff */
        /* <DEDUP_REMOVED lines=8> */
[C---:B------:R-:W-:Y:S01]  /*6d20*/  IMAD R37, R97.reuse, 0x12, RZ ;  /* 0x0000001261257824 */ /* 0x040fe200078e02ff */
[----:B------:R-:W-:Y:S01]  /*6d30*/  F2FP.BF16.F32.PACK_AB R125, R32, R125 ;  /* 0x0000007d207d723e */ /* 0x000fe200000010ff */
[----:B------:R-:W-:Y:S01]  /*6d40*/  IMAD R43, R97, 0x16, RZ ;  /* 0x00000016612b7824 */ /* 0x000fe200078e02ff */
[----:B------:R-:W-:Y:S01]  /*6d50*/  IADD3 R30, P5, PT, R29, R2, RZ ;  /* 0x000000021d1e7210 */ /* 0x000fe20007fbe0ff */
[----:B------:R-:W-:Y:S01]  /*6d60*/  FMUL R104, R69, R40 ;  /* 0x0000002845687220 */ /* 0x000fe20000400000 */
[----:B------:R-:W-:Y:S01]  /*6d70*/  LEA.HI.X.SX32 R9, R33, R3, 0x1, P3 ;  /* 0x0000000321097211 */ /* 0x000fe200018f0eff */
[----:B------:R-:W-:Y:S01]  /*6d80*/  FMUL R41, R69, R41 ;  /* 0x0000002945297220 */ /* 0x000fe20000400000 */
[----:B------:R-:W-:Y:S01]  /*6d90*/  LEA R19, R97, -R97, 0x3 ;  /* 0x8000006161137211 */ /* 0x000fe200078e18ff */
[----:B------:R-:W-:Y:S01]  /*6da0*/  FMUL R127, R69, R62 ;  /* 0x0000003e457f7220 */ /* 0x000fe20000400000 */
[----:B------:R-:W-:Y:S01]  /*6db0*/  IADD3 R32, P3, PT, R31, R2, RZ ;  /* 0x000000021f207210 */ /* 0x000fe20007f7e0ff */
[----:B------:R-:W-:Y:S01]  /*6dc0*/  FMUL R34, R69, R63 ;  /* 0x0000003f45227220 */ /* 0x000fe20000400000 */
[----:B------:R-:W-:Y:S01]  /*6dd0*/  F2FP.BF16.F32.PACK_AB R117, R28, R117 ;  /* 0x000000751c75723e */ /* 0x000fe200000010ff */
[----:B------:R-:W-:Y:S01]  /*6de0*/  IMAD R35, R97, 0xb, RZ ;  /* 0x0000000b61237824 */ /* 0x000fe200078e02ff */
[-C--:B------:R-:W-:Y:S01]  /*6df0*/  LEA.HI.X.SX32 R23, R23, R3.reuse, 0x1, P2 ;  /* 0x0000000317177211 */ /* 0x080fe200010f0eff */
[----:B------:R-:W-:Y:S01]  /*6e00*/  IMAD R51, R97, 0x34, RZ ;  /* 0x0000003461337824 */ /* 0x000fe200078e02ff */
[----:B------:R-:W-:Y:S01]  /*6e10*/  F2FP.BF16.F32.PACK_AB R108, R45, R108 ;  /* 0x0000006c2d6c723e */ /* 0x000fe200000010ff */
[----:B------:R-:W-:Y:S01]  /*6e20*/  IMAD R45, R97, 0x2c, RZ ;  /* 0x0000002c612d7824 */ /* 0x000fe200078e02ff */
[----:B------:R-:W-:Y:S01]  /*6e30*/  IADD3 R28, P2, PT, R33, R2, RZ ;  /* 0x00000002211c7210 */ /* 0x000fe20007f5e0ff */
[----:B------:R-:W-:Y:S01]  /*6e40*/  IMAD R57, R97, 0x3c, RZ ;  /* 0x0000003c61397824 */ /* 0x000fe200078e02ff */
[----:B------:R-:W-:Y:S01]  /*6e50*/  LEA.HI.X.SX32 R31, R31, R3, 0x1, P5 ;  /* 0x000000031f1f7211 */ /* 0x000fe200028f0eff */
[----:B------:R-:W-:Y:S01]  /*6e60*/  FMUL R124, R69, R64 ;  /* 0x00000040457c7220 */ /* 0x000fe20000400000 */
[----:B------:R-:W-:Y:S01]  /*6e70*/  F2FP.BF16.F32.PACK_AB R96, R27, R96 ;  /* 0x000000601b60723e */ /* 0x000fe200000010ff */
[----:B------:R-:W-:Y:S01]  /*6e80*/  FMUL R65, R69, R65 ;  /* 0x0000004145417220 */ /* 0x000fe20000400000 */
[----:B------:R-:W-:Y:S01]  /*6e90*/  IADD3 R36, P5, PT, R39, R2, RZ ;  /* 0x0000000227247210 */ /* 0x000fe20007fbe0ff */
[----:B------:R-:W-:Y:S01]  /*6ea0*/  IMAD R55, R97, 0x1e, RZ ;  /* 0x0000001e61377824 */ /* 0x000fe200078e02ff */
[----:B------:R-:W-:Y:S01]  /*6eb0*/  LEA.HI.X.SX32 R33, R19, R3, 0x1, P3 ;  /* 0x0000000313217211 */ /* 0x000fe200018f0eff */
[----:B------:R-:W-:Y:S01]  /*6ec0*/  FMUL R116, R69, R52 ;  /* 0x0000003445747220 */ /* 0x000fe20000400000 */
[----:B------:R-:W-:Y:S01]  /*6ed0*/  LEA R27, R97, R97, 0x3 ;  /* 0x00000061611b7211 */ /* 0x000fe200078e18ff */
[----:B------:R-:W-:Y:S01]  /*6ee0*/  FMUL R53, R69, R53 ;  /* 0x0000003545357220 */ /* 0x000fe20000400000 */
[----:B------:R-:W-:Y:S01]  /*6ef0*/  IADD3 R38, P3, PT, R37, R2, RZ ;  /* 0x0000000225267210 */ /* 0x000fe20007f7e0ff */
[C---:B------:R-:W-:Y:S01]  /*6f00*/  FMUL R120, R69.reuse, R58 ;  /* 0x0000003a45787220 */ /* 0x040fe20000400000 */
[----:B------:R-:W-:Y:S01]  /*6f10*/  F2FP.BF16.F32.PACK_AB R113, R26, R113 ;  /* 0x000000711a71723e */ /* 0x000fe200000010ff */
[----:B------:R-:W-:Y:S01]  /*6f20*/  FMUL R59, R69, R59 ;  /* 0x0000003b453b7220 */ /* 0x000fe20000400000 */
[-C--:B------:R-:W-:Y:S01]  /*6f30*/  LEA.HI.X.SX32 R21, R21, R3.reuse, 0x1, P6 ;  /* 0x0000000315157211 */ /* 0x080fe200030f0eff */
[----:B------:R-:W-:Y:S01]  /*6f40*/  IMAD R61, R97, 0x22, RZ ;  /* 0x00000022613d7824 */ /* 0x000fe200078e02ff */
[-C--:B------:R-:W-:Y:S01]  /*6f50*/  LEA.HI.X.SX32 R19, R39, R3.reuse, 0x1, P4 ;  /* 0x0000000327137211 */ /* 0x080fe200020f0eff */
[----:B------:R-:W-:Y:S01]  /*6f60*/  FMUL R126, R69, R66 ;  /* 0x00000042457e7220 */ /* 0x000fe20000400000 */
[----:B------:R-:W-:Y:S01]  /*6f70*/  LEA.HI.X.SX32 R37, R37, R3, 0x1, P5 ;  /* 0x0000000325257211 */ /* 0x000fe200028f0eff */
[----:B------:R-:W-:Y:S01]  /*6f80*/  FMUL R67, R69, R67 ;  /* 0x0000004345437220 */ /* 0x000fe20000400000 */
[----:B------:R-:W-:Y:S01]  /*6f90*/  F2FP.BF16.F32.PACK_AB R112, R49, R112 ;  /* 0x000000703170723e */ /* 0x000fe200000010ff */
[----:B------:R-:W-:Y:S01]  /*6fa0*/  IMAD R49, R97, 0x1a, RZ ;  /* 0x0000001a61317824 */ /* 0x000fe200078e02ff */
[-C--:B------:R-:W-:Y:S01]  /*6fb0*/  IADD3 R26, P6, PT, R173, R2.reuse, RZ ;  /* 0x00000002ad1a7210 */ /* 0x080fe20007fde0ff */
[----:B------:R-:W-:Y:S01]  /*6fc0*/  IMAD R69, R97, 0x2a, RZ ;  /* 0x0000002a61457824 */ /* 0x000fe200078e02ff */
[-C--:B------:R-:W-:Y:S01]  /*6fd0*/  IADD3 R42, P5, PT, R45, R2.reuse, RZ ;  /* 0x000000022d2a7210 */ /* 0x080fe20007fbe0ff */
[----:B------:R-:W-:Y:S01]  /*6fe0*/  IMAD R63, R97, 0x15, RZ ;  /* 0x00000015613f7824 */ /* 0x000fe200078e02ff */
[----:B------:R-:W-:Y:S01]  /*6ff0*/  LEA.HI.X.SX32 R39, R27, R3, 0x1, P3 ;  /* 0x000000031b277211 */ /* 0x000fe200018f0eff */
[----:B------:R-:W-:Y:S01]  /*7000*/  IMAD R77, R97, 0x32, RZ ;  /* 0x00000032614d7824 */ /* 0x000fe200078e02ff */
[----:B------:R-:W-:Y:S01]  /*7010*/  IADD3 R44, P3, PT, R43, R2, RZ ;  /* 0x000000022b2c7210 */ /* 0x000fe20007f7e0ff */
[----:B------:R-:W-:Y:S01]  /*7020*/  IMAD R193, R97, 0x6c, RZ ;  /* 0x0000006c61c17824 */ /* 0x000fe200078e02ff */
[----:B------:R-:W-:Y:S01]  /*7030*/  F2FP.BF16.F32.PACK_AB R104, R41, R104 ;  /* 0x000000682968723e */ /* 0x000fe200000010ff */
[C---:B------:R-:W-:Y:S01]  /*7040*/  IMAD R41, R97.reuse, 0xd, RZ ;  /* 0x0000000d61297824 */ /* 0x040fe200078e02ff */
[----:B------:R-:W-:Y:S01]  /*7050*/  F2FP.BF16.F32.PACK_AB R127, R34, R127 ;  /* 0x0000007f227f723e */ /* 0x000fe200000010ff */
        /* <DEDUP_REMOVED lines=22> */
[----:B------:R-:W-:Y:S01]  /*71c0*/  IMAD R163, R97, 0x4e, RZ ;  /* 0x0000004e61a37824 */ /* 0x000fe200078e02ff */
[----:B------:R-:W-:Y:S01]  /*71d0*/  LEA.HI.X.SX32 R51, R41, R3, 0x1, P3 ;  /* 0x0000000329337211 */ /* 0x000fe200018f0eff */
[----:B------:R-:W-:Y:S01]  /*71e0*/  IMAD R167, R97, 0x52, RZ ;  /* 0x0000005261a77824 */ /* 0x000fe200078e02ff */
[----:B------:R-:W-:Y:S01]  /*71f0*/  F2FP.BF16.F32.PACK_AB R124, R65, R124 ;  /* 0x0000007c417c723e */ /* 0x000fe200000010ff */
[C---:B------:R-:W-:Y:S01]  /*7200*/  IMAD R65, R97.reuse, 0x26, RZ ;  /* 0x0000002661417824 */ /* 0x040fe200078e02ff */
[C---:B------:R-:W-:Y:S01]  /*7210*/  LEA R47, R97.reuse, -R97, 0x4 ;  /* 0x80000061612f7211 */ /* 0x040fe200078e20ff */
[----:B------:R-:W-:Y:S01]  /*7220*/  IMAD R119, R97, 0x23, RZ ;  /* 0x0000002361777824 */ /* 0x000fe200078e02ff */
[-C--:B------:R-:W-:Y:S01]  /*7230*/  IADD3 R56, P3, PT, R55, R2.reuse, RZ ;  /* 0x0000000237387210 */ /* 0x080fe20007f7e0ff */
[----:B------:R-:W-:Y:S01]  /*7240*/  IMAD R171, R97, 0x56, RZ ;  /* 0x0000005661ab7824 */ /* 0x000fe200078e02ff */
[----:B------:R-:W-:Y:S01]  /*7250*/  IADD3 R46, P6, PT, R155, R2, RZ ;  /* 0x000000029b2e7210 */ /* 0x000fe20007fde0ff */
[----:B------:R-:W-:Y:S01]  /*7260*/  IMAD R123, R97, 0x25, RZ ;  /* 0x00000025617b7824 */ /* 0x000fe200078e02ff */
[----:B------:R-:W-:Y:S01]  /*7270*/  F2FP.BF16.F32.PACK_AB R116, R53, R116 ;  /* 0x000000743574723e */ /* 0x000fe200000010ff */
[----:B------:R-:W-:Y:S01]  /*7280*/  IMAD R175, R97, 0x5a, RZ ;  /* 0x0000005a61af7824 */ /* 0x000fe200078e02ff */
[-C--:B------:R-:W-:Y:S01]  /*7290*/  LEA.HI.X.SX32 R41, R57, R3.reuse, 0x1, P4 ;  /* 0x0000000339297211 */ /* 0x080fe200020f0eff */
[----:B------:R-:W-:Y:S01]  /*72a0*/  IMAD R129, R97, 0x27, RZ ;  /* 0x0000002761817824 */ /* 0x000fe200078e02ff */
[----:B------:R-:W-:Y:S01]  /*72b0*/  LEA.HI.X.SX32 R55, R55, R3, 0x1, P5 ;  /* 0x0000000337377211 */ /* 0x000fe200028f0eff */
[----:B------:R-:W-:Y:S01]  /*72c0*/  IMAD R179, R97, 0x5e, RZ ;  /* 0x0000005e61b37824 */ /* 0x000fe200078e02ff */
[----:B------:R-:W-:Y:S01]  /*72d0*/  F2FP.BF16.F32.PACK_AB R120, R59, R120 ;  /* 0x000000783b78723e */ /* 0x000fe200000010ff */
[C---:B------:R-:W-:Y:S01]  /*72e0*/  IMAD R59, R97.reuse, 0x13, RZ ;  /* 0x00000013613b7824 */ /* 0x040fe200078e02ff */
[C---:B------:R-:W-:Y:S01]  /*72f0*/  LEA R53, R97.reuse, R97, 0x4 ;  /* 0x0000006161357211 */ /* 0x040fe200078e20ff */
        /* <DEDUP_REMOVED lines=9> */
[-C--:B------:R-:W-:Y:S01]  /*7390*/  IADD3 R64, P6, PT, R65, R2.reuse, RZ ;  /* 0x0000000241407210 */ /* 0x080fe20007fde0ff */
[----:B------:R-:W-:Y:S01]  /*73a0*/  IMAD R137, R97, 0x2f, RZ ;  /* 0x0000002f61897824 */ /* 0x000fe200078e02ff */
[----:B------:R-:W-:Y:S01]  /*73b0*/  IADD3 R58, P4, PT, R169, R2, RZ ;  /* 0x00000002a93a7210 */ /* 0x000fe20007f9e0ff */
[----:B------:R-:W-:Y:S01]  /*73c0*/  IMAD R191, R97, 0x6a, RZ ;  /* 0x0000006a61bf7824 */ /* 0x000fe200078e02ff */
[-C--:B------:R-:W-:Y:S01]  /*73d0*/  LEA.HI.X.SX32 R61, R53, R3.reuse, 0x1, P5 ;  /* 0x00000003353d7211 */ /* 0x080fe200028f0eff */
[----:B------:R-:W-:Y:S01]  /*73e0*/  IMAD R139, R97, 0x31, RZ ;  /* 0x00000031618b7824 */ /* 0x000fe200078e02ff */
[-C--:B------:R-:W-:Y:S01]  /*73f0*/  LEA.HI.X.SX32 R53, R65, R3.reuse, 0x1, P2 ;  /* 0x0000000341357211 */ /* 0x080fe200010f0eff */
[----:B------:R-:W-:Y:S01]  /*7400*/  IMAD R195, R97, 0x6e, RZ ;  /* 0x0000006e61c37824 */ /* 0x000fe200078e02ff */
[----:B------:R-:W-:Y:S01]  /*7410*/  F2FP.BF16.F32.PACK_AB R126, R67, R126 ;  /* 0x0000007e437e723e */ /* 0x000fe200000010ff */
        /* <DEDUP_REMOVED lines=19> */
[-C--:B------:R-:W-:Y:S01]  /*7550*/  LEA.HI.X.SX32 R73, R67, R3.reuse, 0x1, P4 ;  /* 0x0000000343497211 */ /* 0x080fe200020f0eff */
[----:B------:R0:W-:Y:S01]  /*7560*/  STG.E.U16 desc[UR36][R2.64], R85 ;  /* 0x0000005502007986 */ /* 0x0001e2000c101524 */
[----:B------:R-:W-:Y:S01]  /*7570*/  IADD3 R70, P6, PT, R193, R2, RZ ;  /* 0x00000002c1467210 */ /* 0x000fe20007fde0ff */
[----:B-1----:R-:W-:Y:S01]  /*7580*/  UIMAD UR4, UR9, UR4, URZ ;  /* 0x00000004090472a4 */ /* 0x002fe2000f8e02ff */
[----:B------:R-:W-:-:S02]  /*7590*/  LEA.HI.X.SX32 R67, R77, R3, 0x1, P5 ;  /* 0x000000034d437211 */ /* 0x000fc400028f0eff */
[-C--:B------:R-:W-:Y:S01]  /*75a0*/  IADD3 R80, P5, PT, R81, R2.reuse, RZ ;  /* 0x0000000251507210 */ /* 0x080fe20007fbe0ff */
[----:B------:R-:W-:Y:S01]  /*75b0*/  USHF.L.U32 UR6, UR4, 0x2, URZ ;  /* 0x0000000204067899 */ /* 0x000fe200080006ff */
[-C--:B------:R-:W-:Y:S01]  /*75c0*/  IADD3 R74, P2, PT, R201, R2.reuse, RZ ;  /* 0x00000002c94a7210 */ /* 0x080fe20007f5e0ff */
[----:B------:R-:W-:Y:S01]  /*75d0*/  UIMAD.WIDE UR4, UR4, 0x4, URZ ;  /* 0x00000004040478a5 */ /* 0x000fe2000f8e02ff */
[-C--:B------:R-:W-:Y:S02]  /*75e0*/  LEA.HI.X.SX32 R77, R71, R3.reuse, 0x1, P3 ;  /* 0x00000003474d7211 */ /* 0x080fe400018f0eff */
[-C--:B------:R-:W-:Y:S02]  /*75f0*/  LEA.HI.X.SX32 R71, R81, R3.reuse, 0x1, P6 ;  /* 0x0000000351477211 */ /* 0x080fe400030f0eff */
[----:B------:R-:W-:Y:S02]  /*7600*/  IADD3 R106, P6, PT, R107, R2, RZ ;  /* 0x000000026b6a7210 */ /* 0x000fe40007fde0ff */
[----:B------:R-:W-:-:S02]  /*7610*/  LEA.HI.X.SX32 R81, R75, R3, 0x1, P5 ;  /* 0x000000034b517211 */ /* 0x000fc400028f0eff */
[-C--:B------:R-:W-:Y:S02]  /*7620*/  IADD3 R78, P4, PT, R209, R2.reuse, RZ ;  /* 0x00000002d14e7210 */ /* 0x080fe40007f9e0ff */
[-C--:B------:R-:W-:Y:S02]  /*7630*/  LEA.HI.X.SX32 R75, R107, R3.reuse, 0x1, P2 ;  /* 0x000000036b4b7211 */ /* 0x080fe400010f0eff */
[-C--:B------:R-:W-:Y:S02]  /*7640*/  IADD3 R114, P2, PT, R115, R2.reuse, RZ ;  /* 0x0000000273727210 */ /* 0x080fe40007f5e0ff */
[-C--:B------:R-:W-:Y:S02]  /*7650*/  IADD3 R82, P3, PT, R153, R2.reuse, RZ ;  /* 0x0000000299527210 */ /* 0x080fe40007f7e0ff */
[----:B------:R-:W-:Y:S02]  /*7660*/  IADD3 R110, P5, PT, R157, R2, RZ ;  /* 0x000000029d6e7210 */ /* 0x000fe40007fbe0ff */
[----:B------:R-:W-:-:S02]  /*7670*/  LEA.HI.X.SX32 R107, R79, R3, 0x1, P6 ;  /* 0x000000034f6b7211 */ /* 0x000fc400030f0eff */
[-C--:B------:R-:W-:Y:S01]  /*7680*/  IADD3 R118, P6, PT, R159, R2.reuse, RZ ;  /* 0x000000029f767210 */ /* 0x080fe20007fde0ff */
[----:B------:R-:W-:Y:S01]  /*7690*/  IMAD R159, R97, 0x7e, RZ ;  /* 0x0000007e619f7824 */ /* 0x000fe200078e02ff */
[-C--:B------:R-:W-:Y:S02]  /*76a0*/  LEA.HI.X.SX32 R79, R115, R3.reuse, 0x1, P4 ;  /* 0x00000003734f7211 */ /* 0x080fe400020f0eff */
[-C--:B------:R-:W-:Y:S02]  /*76b0*/  IADD3 R122, P4, PT, R163, R2.reuse, RZ ;  /* 0x00000002a37a7210 */ /* 0x080fe40007f9e0ff */
[-C--:B------:R-:W-:Y:S02]  /*76c0*/  LEA.HI.X.SX32 R115, R83, R3.reuse, 0x1, P2 ;  /* 0x0000000353737211 */ /* 0x080fe400010f0eff */
[----:B------:R-:W-:Y:S02]  /*76d0*/  IADD3 R128, P2, PT, R167, R2, RZ ;  /* 0x00000002a7807210 */ /* 0x000fe40007f5e0ff */
[----:B------:R-:W-:-:S02]  /*76e0*/  LEA.HI.X.SX32 R83, R111, R3, 0x1, P3 ;  /* 0x000000036f537211 */ /* 0x000fc400018f0eff */
[-C--:B------:R-:W-:Y:S02]  /*76f0*/  IADD3 R130, P3, PT, R171, R2.reuse, RZ ;  /* 0x00000002ab827210 */ /* 0x080fe40007f7e0ff */
        /* <DEDUP_REMOVED lines=9> */
[----:B------:R-:W-:Y:S02]  /*7790*/  LEA.HI.X.SX32 R133, R135, R3, 0x1, P5 ;  /* 0x0000000387857211 */ /* 0x000fe400028f0eff */
[----:B------:R-:W-:-:S02]  /*77a0*/  IADD3 R140, P3, PT, R191, R2, RZ ;  /* 0x00000002bf8c7210 */ /* 0x000fc40007f7e0ff */
[-C--:B------:R-:W-:Y:S02]  /*77b0*/  LEA.HI.X.SX32 R135, R137, R3.reuse, 0x1, P6 ;  /* 0x0000000389877211 */ /* 0x080fe400030f0eff */
[-C--:B------:R-:W-:Y:S02]  /*77c0*/  IADD3 R142, P5, PT, R195, R2.reuse, RZ ;  /* 0x00000002c38e7210 */ /* 0x080fe40007fbe0ff */
[-C--:B------:R-:W-:Y:S02]  /*77d0*/  LEA.HI.X.SX32 R137, R139, R3.reuse, 0x1, P4 ;  /* 0x000000038b897211 */ /* 0x080fe400020f0eff */
[-C--:B------:R-:W-:Y:S02]  /*77e0*/  IADD3 R144, P6, PT, R199, R2.reuse, RZ ;  /* 0x00000002c7907210 */ /* 0x080fe40007fde0ff */
[----:B------:R-:W-:Y:S02]  /*77f0*/  LEA.HI.X.SX32 R139, R141, R3, 0x1, P2 ;  /* 0x000000038d8b7211 */ /* 0x000fe400010f0eff */
[----:B------:R-:W-:-:S02]  /*7800*/  IADD3 R146, P2, PT, R207, R2, RZ ;  /* 0x00000002cf927210 */ /* 0x000fc40007f5e0ff */
[-C--:B------:R-:W-:Y:S02]  /*7810*/  LEA.HI.X.SX32 R141, R143, R3.reuse, 0x1, P3 ;  /* 0x000000038f8d7211 */ /* 0x080fe400018f0eff */
[-C--:B------:R-:W-:Y:S02]  /*7820*/  LEA.HI.X.SX32 R143, R145, R3.reuse, 0x1, P5 ;  /* 0x00000003918f7211 */ /* 0x080fe400028f0eff */
[-C--:B------:R-:W-:Y:S02]  /*7830*/  LEA.HI.X.SX32 R145, R147, R3.reuse, 0x1, P6 ;  /* 0x0000000393917211 */ /* 0x080fe400030f0eff */
[----:B------:R-:W-:Y:S02]  /*7840*/  LEA.HI.X.SX32 R147, R151, R3, 0x1, P2 ;  /* 0x0000000397937211 */ /* 0x000fe400010f0eff */
[----:B------:R-:W-:Y:S02]  /*7850*/  SHF.L.U32 R151, R97, 0x1, RZ ;  /* 0x0000000161977819 */ /* 0x000fe400000006ff */
[----:B------:R-:W-:-:S02]  /*7860*/  IADD3 R148, P4, PT, R203, R2, RZ ;  /* 0x00000002cb947210 */ /* 0x000fc40007f9e0ff */
[-C--:B------:R-:W-:Y:S02]  /*7870*/  IADD3 R154, P6, PT, R151, R2.reuse, RZ ;  /* 0x00000002979a7210 */ /* 0x080fe40007fde0ff */
[-C--:B------:R-:W-:Y:S02]  /*7880*/  LEA R156, P2, R97, R2.reuse, 0x2 ;  /* 0x00000002619c7211 */ /* 0x080fe400078410ff */
[-C--:B------:R-:W-:Y:S02]  /*7890*/  LEA.HI.X.SX32 R149, R149, R3.reuse, 0x1, P4 ;  /* 0x0000000395957211 */ /* 0x080fe400020f0eff */
[C---:B------:R-:W-:Y:S02]  /*78a0*/  SHF.L.U32 R153, R97.reuse, 0x2, RZ ;  /* 0x0000000261997819 */ /* 0x040fe400000006ff */
[C---:B------:R-:W-:Y:S02]  /*78b0*/  LEA R158, P3, R97.reuse, R2, 0x3 ;  /* 0x00000002619e7211 */ /* 0x040fe400078618ff */
[----:B------:R-:W-:-:S02]  /*78c0*/  LEA.HI.X.SX32 R155, R97, R3, 0x1, P6 ;  /* 0x00000003619b7211 */ /* 0x000fc400030f0eff */
[----:B------:R-:W-:Y:S02]  /*78d0*/  LEA.HI.X.SX32 R157, R151, R3, 0x1, P2 ;  /* 0x00000003979d7211 */ /* 0x000fe400010f0eff */
[C---:B------:R-:W-:Y:S02]  /*78e0*/  SHF.L.U32 R161, R97.reuse, 0x3, RZ ;  /* 0x0000000361a17819 */ /* 0x040fe400000006ff */
[C---:B------:R-:W-:Y:S02]  /*78f0*/  SHF.L.U32 R163, R97.reuse, 0x4, RZ ;  /* 0x0000000461a37819 */ /* 0x040fe400000006ff */
[C---:B------:R-:W-:Y:S02]  /*7900*/  SHF.L.U32 R165, R97.reuse, 0x5, RZ ;  /* 0x0000000561a57819 */ /* 0x040fe400000006ff */
[C---:B------:R-:W-:Y:S02]  /*7910*/  LEA R167, R97.reuse, -R97, 0x6 ;  /* 0x8000006161a77211 */ /* 0x040fe400078e30ff */
[----:B------:R-:W-:-:S02]  /*7920*/  LEA R160, P4, R97, R2, 0x4 ;  /* 0x0000000261a07211 */ /* 0x000fc400078820ff */
[CC--:B------:R-:W-:Y:S02]  /*7930*/  LEA R162, P5, R97.reuse, R2.reuse, 0x5 ;  /* 0x0000000261a27211 */ /* 0x0c0fe400078a28ff */
[-C--:B------:R-:W-:Y:S02]  /*7940*/  LEA R152, P6, R97, R2.reuse, 0x6 ;  /* 0x0000000261987211 */ /* 0x080fe400078c30ff */
[----:B------:R-:W-:Y:S02]  /*7950*/  IADD3 R150, P2, PT, R159, R2, RZ ;  /* 0x000000029f967210 */ /* 0x000fe40007f5e0ff */
[-C--:B------:R-:W-:Y:S02]  /*7960*/  LEA.HI.X.SX32 R159, R153, R3.reuse, 0x1, P3 ;  /* 0x00000003999f7211 */ /* 0x080fe400018f0eff */
[-C--:B------:R-:W-:Y:S02]  /*7970*/  LEA.HI.X.SX32 R161, R161, R3.reuse, 0x1, P4 ;  /* 0x00000003a1a17211 */ /* 0x080fe400020f0eff */
[----:B------:R-:W-:-:S02]  /*7980*/  LEA.HI.X.SX32 R163, R163, R3, 0x1, P5 ;  /* 0x00000003a3a37211 */ /* 0x000fc400028f0eff */
[-C--:B------:R-:W-:Y:S02]  /*7990*/  LEA.HI.X.SX32 R153, R165, R3.reuse, 0x1, P6 ;  /* 0x00000003a5997211 */ /* 0x080fe400030f0eff */
[----:B------:R-:W-:Y:S02]  /*79a0*/  LEA.HI.X.SX32 R151, R167, R3, 0x1, P2 ;  /* 0x00000003a7977211 */ /* 0x000fe400010f0eff */
[----:B0-----:R-:W-:Y:S02]  /*79b0*/  PRMT R3, R85, 0x7632, R3 ;  /* 0x0000763255037816 */ /* 0x001fe40000000003 */
[----:B------:R-:W-:Y:S02]  /*79c0*/  PRMT R97, R86, 0x7632, R97 ;  /* 0x0000763256617816 */ /* 0x000fe40000000061 */
[----:B------:R-:W-:Y:S01]  /*79d0*/  PRMT R2, R88, 0x7632, R2 ;  /* 0x0000763258027816 */ /* 0x000fe20000000002 */
[----:B------:R0:W-:Y:S04]  /*79e0*/  STG.E.U16 desc[UR36][R154.64], R3 ;  /* 0x000000039a007986 */ /* 0x0001e8000c101524 */
[----:B------:R-:W-:Y:S04]  /*79f0*/  STG.E.U16 desc[UR36][R156.64], R86 ;  /* 0x000000569c007986 */ /* 0x000fe8000c101524 */
[----:B------:R1:W-:Y:S04]  /*7a00*/  STG.E.U16 desc[UR36][R16.64], R97 ;  /* 0x0000006110007986 */ /* 0x0003e8000c101524 */
[----:B------:R-:W-:Y:S01]  /*7a10*/  STG.E.U16 desc[UR36][R158.64], R87 ;  /* 0x000000579e007986 */ /* 0x000fe2000c101524 */
[----:B0-----:R-:W-:-:S02]  /*7a20*/  PRMT R3, R89, 0x7632, R3 ;  /* 0x0000763259037816 */ /* 0x001fc40000000003 */
[----:B-1----:R-:W-:-:S05]  /*7a30*/  PRMT R17, R87, 0x7632, R17 ;  /* 0x0000763257117816 */ /* 0x002fca0000000011 */
[----:B------:R0:W-:Y:S04]  /*7a40*/  STG.E.U16 desc[UR36][R24.64], R17 ;  /* 0x0000001118007986 */ /* 0x0001e8000c101524 */
[----:B------:R1:W-:Y:S04]  /*7a50*/  STG.E.U16 desc[UR36][R14.64], R88 ;  /* 0x000000580e007986 */ /* 0x0003e8000c101524 */
[----:B------:R2:W-:Y:S04]  /*7a60*/  STG.E.U16 desc[UR36][R32.64], R2 ;  /* 0x0000000220007986 */ /* 0x0005e8000c101524 */
[----:B------:R-:W-:Y:S01]  /*7a70*/  STG.E.U16 desc[UR36][R160.64], R89 ;  /* 0x00000059a0007986 */ /* 0x000fe2000c101524 */
[----:B0-----:R-:W-:-:S02]  /*7a80*/  PRMT R25, R91, 0x7632, R25 ;  /* 0x000076325b197816 */ /* 0x001fc40000000019 */
[----:B-1----:R-:W-:Y:S01]  /*7a90*/  PRMT R15, R90, 0x7632, R15 ;  /* 0x000076325a0f7816 */ /* 0x002fe2000000000f */
[----:B------:R0:W-:Y:S01]  /*7aa0*/  STG.E.U16 desc[UR36][R38.64], R3 ;  /* 0x0000000326007986 */ /* 0x0001e2000c101524 */
[----:B--2---:R-:W-:-:S03]  /*7ab0*/  PRMT R2, R92, 0x7632, R2 ;  /* 0x000076325c027816 */ /* 0x004fc60000000002 */
[----:B------:R-:W-:Y:S01]  /*7ac0*/  STG.E.U16 desc[UR36][R22.64], R90 ;  /* 0x0000005a16007986 */ /* 0x000fe2000c101524 */
[----:B------:R-:W-:-:S03]  /*7ad0*/  PRMT R32, R94, 0x7632, R32 ;  /* 0x000076325e207816 */ /* 0x000fc60000000020 */
[----:B------:R-:W-:Y:S04]  /*7ae0*/  STG.E.U16 desc[UR36][R44.64], R15 ;  /* 0x0000000f2c007986 */ /* 0x000fe8000c101524 */
[----:B------:R1:W-:Y:S01]  /*7af0*/  STG.E.U16 desc[UR36][R12.64], R91 ;  /* 0x0000005b0c007986 */ /* 0x0003e2000c101524 */
[----:B0-----:R-:W-:Y:S02]  /*7b00*/  PRMT R3, R93, 0x7632, R3 ;  /* 0x000076325d037816 */ /* 0x001fe40000000003 */
[----:B------:R-:W-:Y:S01]  /*7b10*/  PRMT R38, R98, 0x7632, R38 ;  /* 0x0000763262267816 */ /* 0x000fe20000000026 */
[----:B------:R-:W-:Y:S04]  /*7b20*/  STG.E.U16 desc[UR36][R50.64], R25 ;  /* 0x0000001932007986 */ /* 0x000fe8000c101524 */
[----:B------:R-:W-:Y:S04]  /*7b30*/  STG.E.U16 desc[UR36][R30.64], R92 ;  /* 0x0000005c1e007986 */ /* 0x000fe8000c101524 */
[----:B------:R0:W-:Y:S01]  /*7b40*/  STG.E.U16 desc[UR36][R56.64], R2 ;  /* 0x0000000238007986 */ /* 0x0001e2000c101524 */
[----:B-1----:R-:W-:-:S03]  /*7b50*/  PRMT R12, R95, 0x7632, R12 ;  /* 0x000076325f0c7816 */ /* 0x002fc6000000000c */
[----:B------:R-:W-:Y:S04]  /*7b60*/  STG.E.U16 desc[UR36][R162.64], R93 ;  /* 0x0000005da2007986 */ /* 0x000fe8000c101524 */
[----:B------:R1:W-:Y:S04]  /*7b70*/  STG.E.U16 desc[UR36][R60.64], R3 ;  /* 0x000000033c007986 */ /* 0x0003e8000c101524 */
[----:B------:R-:W-:Y:S01]  /*7b80*/  STG.E.U16 desc[UR36][R36.64], R94 ;  /* 0x0000005e24007986 */ /* 0x000fe2000c101524 */
[----:B0-----:R-:W-:Y:S02]  /*7b90*/  PRMT R2, R96, 0x7632, R2 ;  /* 0x0000763260027816 */ /* 0x001fe40000000002 */
[----:B------:R-:W-:Y:S01]  /*7ba0*/  PRMT R57, R101, 0x7632, R57 ;  /* 0x0000763265397816 */ /* 0x000fe20000000039 */
[----:B------:R0:W-:Y:S04]  /*7bb0*/  STG.E.U16 desc[UR36][R64.64], R32 ;  /* 0x0000002040007986 */ /* 0x0001e8000c101524 */
[----:B------:R-:W-:Y:S01]  /*7bc0*/  STG.E.U16 desc[UR36][R20.64], R95 ;  /* 0x0000005f14007986 */ /* 0x000fe2000c101524 */
[----:B-1----:R-:W-:-:S02]  /*7bd0*/  PRMT R3, R99, 0x7632, R3 ;  /* 0x0000763263037816 */ /* 0x002fc40000000003 */
[----:B------:R-:W-:Y:S01]  /*7be0*/  PRMT R61, R105, 0x7632, R61 ;  /* 0x00007632693d7816 */ /* 0x000fe2000000003d */
[----:B------:R1:W-:Y:S04]  /*7bf0*/  STG.E.U16 desc[UR36][R68.64], R12 ;  /* 0x0000000c44007986 */ /* 0x0003e8000c101524 */
[----:B------:R-:W-:Y:S01]  /*7c00*/  STG.E.U16 desc[UR36][R42.64], R96 ;  /* 0x000000602a007986 */ /* 0x000fe2000c101524 */
[----:B0-----:R-:W-:Y:S02]  /*7c10*/  PRMT R64, R108, 0x7632, R64 ;  /* 0x000076326c407816 */ /* 0x001fe40000000040 */
[----:B------:R-:W-:Y:S01]  /*7c20*/  PRMT R65, R109, 0x7632, R65 ;  /* 0x000076326d417816 */ /* 0x000fe20000000041 */
[----:B------:R0:W-:Y:S04]  /*7c30*/  STG.E.U16 desc[UR36][R72.64], R2 ;  /* 0x0000000248007986 */ /* 0x0001e8000c101524 */
[----:B------:R2:W-:Y:S01]  /*7c40*/  STG.E.U16 desc[UR36][R10.64], R98 ;  /* 0x000000620a007986 */ /* 0x0005e2000c101524 */
[----:B-1----:R-:W-:-:S02]  /*7c50*/  PRMT R68, R116, 0x7632, R68 ;  /* 0x0000763274447816 */ /* 0x002fc40000000044 */
[----:B------:R-:W-:Y:S01]  /*7c60*/  PRMT R69, R117, 0x7632, R69 ;  /* 0x0000763275457816 */ /* 0x000fe20000000045 */
[----:B------:R-:W-:Y:S04]  /*7c70*/  STG.E.U16 desc[UR36][R76.64], R38 ;  /* 0x000000264c007986 */ /* 0x000fe8000c101524 */
[----:B------:R-:W-:Y:S01]  /*7c80*/  STG.E.U16 desc[UR36][R48.64], R99 ;  /* 0x0000006330007986 */ /* 0x000fe2000c101524 */
[----:B0-----:R-:W-:Y:S02]  /*7c90*/  PRMT R2, R102, 0x7632, R2 ;  /* 0x0000763266027816 */ /* 0x001fe40000000002 */
[----:B------:R-:W-:Y:S01]  /*7ca0*/  PRMT R72, R125, 0x7632, R72 ;  /* 0x000076327d487816 */ /* 0x000fe20000000048 */
[----:B------:R0:W-:Y:S01]  /*7cb0*/  STG.E.U16 desc[UR36][R80.64], R3 ;  /* 0x0000000350007986 */ /* 0x0001e2000c101524 */
[----:B--2---:R-:W-:-:S02]  /*7cc0*/  PRMT R11, R100, 0x7632, R11 ;  /* 0x00007632640b7816 */ /* 0x004fc4000000000b */
[----:B------:R-:W-:Y:S01]  /*7cd0*/  PRMT R73, R124, 0x7632, R73 ;  /* 0x000076327c497816 */ /* 0x000fe20000000049 */
[----:B------:R-:W-:Y:S04]  /*7ce0*/  STG.E.U16 desc[UR36][R28.64], R100 ;  /* 0x000000641c007986 */ /* 0x000fe8000c101524 */
[----:B------:R-:W-:Y:S04]  /*7cf0*/  STG.E.U16 desc[UR36][R106.64], R11 ;  /* 0x0000000b6a007986 */ /* 0x000fe8000c101524 */
[----:B------:R1:W-:Y:S01]  /*7d00*/  STG.E.U16 desc[UR36][R54.64], R101 ;  /* 0x0000006536007986 */ /* 0x0003e2000c101524 */
[----:B0-----:R-:W-:-:S03]  /*7d10*/  PRMT R3, R104, 0x7632, R3 ;  /* 0x0000763268037816 */ /* 0x001fc60000000003 */
[----:B------:R-:W-:Y:S04]  /*7d20*/  STG.E.U16 desc[UR36][R114.64], R57 ;  /* 0x0000003972007986 */ /* 0x000fe8000c101524 */
[----:B------:R-:W-:Y:S01]  /*7d30*/  STG.E.U16 desc[UR36][R152.64], R102 ;  /* 0x0000006698007986 */ /* 0x000fe2000c101524 */
[----:B-1----:R-:W-:-:S03]  /*7d40*/  PRMT R55, R103, 0x7632, R55 ;  /* 0x0000763267377816 */ /* 0x002fc60000000037 */
[----:B------:R0:W-:Y:S04]  /*7d50*/  STG.E.U16 desc[UR36][R82.64], R2 ;  /* 0x0000000252007986 */ /* 0x0001e8000c101524 */
[----:B------:R-:W-:Y:S04]  /*7d60*/  STG.E.U16 desc[UR36][R46.64], R103 ;  /* 0x000000672e007986 */ /* 0x000fe8000c101524 */
[----:B------:R-:W-:Y:S04]  /*7d70*/  STG.E.U16 desc[UR36][R110.64], R55 ;  /* 0x000000376e007986 */ /* 0x000fe8000c101524 */
[----:B------:R-:W-:Y:S01]  /*7d80*/  STG.E.U16 desc[UR36][R18.64], R104 ;  /* 0x0000006812007986 */ /* 0x000fe2000c101524 */
[----:B0-----:R-:W-:-:S03]  /*7d90*/  PRMT R2, R112, 0x7632, R2 ;  /* 0x0000763270027816 */ /* 0x001fc60000000002 */
[----:B------:R0:W-:Y:S04]  /*7da0*/  STG.E.U16 desc[UR36][R118.64], R3 ;  /* 0x0000000376007986 */ /* 0x0001e8000c101524 */
[----:B------:R-:W-:Y:S04]  /*7db0*/  STG.E.U16 desc[UR36][R52.64], R105 ;  /* 0x0000006934007986 */ /* 0x000fe8000c101524 */
[----:B------:R-:W-:Y:S04]  /*7dc0*/  STG.E.U16 desc[UR36][R122.64], R61 ;  /* 0x0000003d7a007986 */ /* 0x000fe8000c101524 */
[----:B------:R1:W-:Y:S01]  /*7dd0*/  STG.E.U16 desc[UR36][R6.64], R108 ;  /* 0x0000006c06007986 */ /* 0x0003e2000c101524 */
[----:B0-----:R-:W-:-:S03]  /*7de0*/  PRMT R3, R113, 0x7632, R3 ;  /* 0x0000763271037816 */ /* 0x001fc60000000003 */
[----:B------:R-:W-:Y:S04]  /*7df0*/  STG.E.U16 desc[UR36][R128.64], R64 ;  /* 0x0000004080007986 */ /* 0x000fe8000c101524 */
[----:B------:R-:W-:Y:S01]  /*7e00*/  STG.E.U16 desc[UR36][R58.64], R109 ;  /* 0x0000006d3a007986 */ /* 0x000fe2000c101524 */
[----:B-1----:R-:W0:Y:S03]  /*7e10*/  LDC.64 R6, c[0x0][0x3a0] ;  /* 0x0000e800ff067b82 */ /* 0x002e260000000a00 */
[----:B------:R-:W-:Y:S04]  /*7e20*/  STG.E.U16 desc[UR36][R130.64], R65 ;  /* 0x0000004182007986 */ /* 0x000fe8000c101524 */
[----:B------:R-:W-:Y:S04]  /*7e30*/  STG.E.U16 desc[UR36][R26.64], R112 ;  /* 0x000000701a007986 */ /* 0x000fe8000c101524 */
[----:B------:R1:W-:Y:S04]  /*7e40*/  STG.E.U16 desc[UR36][R132.64], R2 ;  /* 0x0000000284007986 */ /* 0x0003e8000c101524 */
[----:B------:R-:W-:Y:S04]  /*7e50*/  STG.E.U16 desc[UR36][R62.64], R113 ;  /* 0x000000713e007986 */ /* 0x000fe8000c101524 */
[----:B------:R2:W-:Y:S04]  /*7e60*/  STG.E.U16 desc[UR36][R134.64], R3 ;  /* 0x0000000386007986 */ /* 0x0005e8000c101524 */
[----:B------:R4:W-:Y:S01]  /*7e70*/  STG.E.U16 desc[UR36][R4.64], R116 ;  /* 0x0000007404007986 */ /* 0x0009e2000c101524 */
[----:B-1----:R-:W-:-:S03]  /*7e80*/  PRMT R2, R121, 0x7632, R2 ;  /* 0x0000763279027816 */ /* 0x002fc60000000002 */
[----:B------:R-:W-:Y:S04]  /*7e90*/  STG.E.U16 desc[UR36][R136.64], R68 ;  /* 0x0000004488007986 */ /* 0x000fe8000c101524 */
[----:B------:R-:W-:Y:S01]  /*7ea0*/  STG.E.U16 desc[UR36][R66.64], R117 ;  /* 0x0000007542007986 */ /* 0x000fe2000c101524 */
[C---:B--2---:R-:W-:Y:S01]  /*7eb0*/  SHF.L.U32 R3, R0.reuse, 0x2, RZ ;  /* 0x0000000200037819 */ /* 0x044fe200000006ff */
[----:B------:R-:W-:Y:S01]  /*7ec0*/  IMAD.HI R0, R0, 0x4, RZ ;  /* 0x0000000400007827 */ /* 0x000fe200078e02ff */
[----:B----4-:R-:W-:Y:S01]  /*7ed0*/  PRMT R4, R120, 0x7632, R4 ;  /* 0x0000763278047816 */ /* 0x010fe20000000004 */
[----:B------:R-:W-:Y:S01]  /*7ee0*/  STG.E.U16 desc[UR36][R138.64], R69 ;  /* 0x000000458a007986 */ /* 0x000fe2000c101524 */
[----:B------:R-:W-:-:S03]  /*7ef0*/  PRMT R5, R127, 0x7632, R5 ;  /* 0x000076327f057816 */ /* 0x000fc60000000005 */
[----:B------:R-:W-:Y:S04]  /*7f00*/  STG.E.U16 desc[UR36][R34.64], R121 ;  /* 0x0000007922007986 */ /* 0x000fe8000c101524 */
[----:B------:R0:W-:Y:S04]  /*7f10*/  STG.E.U16 desc[UR36][R140.64], R2 ;  /* 0x000000028c007986 */ /* 0x0001e8000c101524 */
[----:B------:R-:W-:Y:S04]  /*7f20*/  STG.E.U16 desc[UR36][R70.64], R120 ;  /* 0x0000007846007986 */ /* 0x000fe8000c101524 */
[----:B------:R-:W-:Y:S04]  /*7f30*/  STG.E.U16 desc[UR36][R142.64], R4 ;  /* 0x000000048e007986 */ /* 0x000fe8000c101524 */
[----:B------:R-:W-:Y:S01]  /*7f40*/  STG.E.U16 desc[UR36][R8.64], R125 ;  /* 0x0000007d08007986 */ /* 0x000fe2000c101524 */
[----:B0-----:R-:W-:-:S03]  /*7f50*/  IADD3 R2, P1, P2, R3, UR6, R6 ;  /* 0x0000000603027c10 */ /* 0x001fc6000fa3e006 */
[----:B------:R-:W-:Y:S01]  /*7f60*/  STG.E.U16 desc[UR36][R144.64], R72 ;  /* 0x0000004890007986 */ /* 0x000fe2000c101524 */
[----:B------:R-:W-:-:S03]  /*7f70*/  IADD3.X R3, PT, PT, R0, UR5, R7, P1, P2 ;  /* 0x0000000500037c10 */ /* 0x000fc60008fe4407 */
[----:B------:R0:W-:Y:S04]  /*7f80*/  STG.E.U16 desc[UR36][R74.64], R127 ;  /* 0x0000007f4a007986 */ /* 0x0001e8000c101524 */
[----:B------:R1:W-:Y:S04]  /*7f90*/  STG.E.U16 desc[UR36][R148.64], R5 ;  /* 0x0000000594007986 */ /* 0x0003e8000c101524 */
[----:B------:R1:W-:Y:S01]  /*7fa0*/  STG.E.U16 desc[UR36][R40.64], R124 ;  /* 0x0000007c28007986 */ /* 0x0003e2000c101524 */
[----:B0-----:R-:W-:-:S03]  /*7fb0*/  PRMT R75, R126, 0x7632, R75 ;  /* 0x000076327e4b7816 */ /* 0x001fc6000000004b */
[----:B------:R1:W-:Y:S04]  /*7fc0*/  STG.E.U16 desc[UR36][R146.64], R73 ;  /* 0x0000004992007986 */ /* 0x0003e8000c101524 */
[----:B------:R1:W-:Y:S04]  /*7fd0*/  STG.E.U16 desc[UR36][R78.64], R126 ;  /* 0x0000007e4e007986 */ /* 0x0003e8000c101524 */
[----:B------:R1:W-:Y:S04]  /*7fe0*/  STG.E.U16 desc[UR36][R150.64], R75 ;  /* 0x0000004b96007986 */ /* 0x0003e8000c101524 */
[----:B------:R1:W-:Y:S01]  /*7ff0*/  STG.E desc[UR36][R2.64], R84 ;  /* 0x0000005402007986 */ /* 0x0003e2000c101924 */
[----:B---3--:R-:W-:Y:S06]  /*8000*/  BAR.SYNC.DEFER_BLOCKING 0x0 ;  /* 0x0000000000007b1d */ /* 0x008fec0000010000 */
[----:B------:R-:W-:Y:S05]  /*8010*/  @P0 BRA `(.L_x_20) ;  /* 0x0000000000a00947 */ /* 0x000fea0003800000 */
[----:B------:R-:W0:Y:S01]  /*8020*/  S2UR UR5, SR_CgaCtaId ;  /* 0x00000000000579c3 */ /* 0x000e220000008800 */
[----:B------:R-:W-:Y:S01]  /*8030*/  NOP ;  /* 0x0000000000007918 */ /* 0x000fe20000000000 */
[----:B------:R-:W-:Y:S01]  /*8040*/  UMOV UR4, 0x50 ;  /* 0x0000005000047882 */ /* 0x000fe20000000000 */
[----:B------:R-:W-:Y:S01]  /*8050*/  MOV R0, UR21 ;  /* 0x0000001500007c02 */ /* 0x000fe20008000f00 */
[----:B------:R-:W-:Y:S01]  /*8060*/  HFMA2 R7, -RZ, RZ, 0, 5.9604644775390625e-08 ;  /* 0x00000001ff077431 */ /* 0x000fe200000001ff */
[----:B-1----:R-:W-:Y:S02]  /*8070*/  MOV R3, 0xff ;  /* 0x000000ff00037802 */ /* 0x002fe40000000f00 */
[----:B------:R-:W-:-:S04]  /*8080*/  LOP3.LUT R0, R0, 0xffff, RZ, 0xc0, !PT ;  /* 0x0000ffff00007812 */ /* 0x000fc800078ec0ff */
[----:B------:R-:W-:-:S04]  /*8090*/  SHF.R.U32.HI R0, RZ, 0x5, R0 ;  /* 0x00000005ff007819 */ /* 0x000fc80000011600 */
[----:B------:R-:W-:Y:S02]  /*80a0*/  IADD3 R2, PT, PT, R0, 0x10, RZ ;  /* 0x0000001000027810 */ /* 0x000fe40007ffe0ff */
[----:B------:R-:W-:Y:S01]  /*80b0*/  SHF.L.U32 R0, R3, R0, RZ ;  /* 0x0000000003007219 */ /* 0x000fe200000006ff */
[----:B0-----:R-:W-:Y:S01]  /*80c0*/  ULEA UR6, UR5, UR4, 0x18 ;  /* 0x0000000405067291 */ /* 0x001fe2000f8ec0ff */
[----:B------:R-:W-:-:S04]  /*80d0*/  SHF.L.U32 R3, R7, R2, RZ ;  /* 0x0000000207037219 */ /* 0x000fc800000006ff */
[----:B------:R-:W-:-:S04]  /*80e0*/  LOP3.LUT R0, R3, R0, RZ, 0xfc, !PT ;  /* 0x0000000003007212 */ /* 0x000fc800078efcff */
[----:B------:R-:W0:Y:S01]  /*80f0*/  LDS R5, [UR6] ;  /* 0x00000006ff057984 */ /* 0x000e220008000800 */
[C---:B------:R-:W-:Y:S02]  /*8100*/  LOP3.LUT R2, R0.reuse, 0xffff, RZ, 0xc0, !PT ;  /* 0x0000ffff00027812 */ /* 0x040fe400078ec0ff */
[----:B0-----:R-:W-:-:S04]  /*8110*/  LOP3.LUT R3, R0, 0xffff, R5, 0x80, !PT ;  /* 0x0000ffff00037812 */ /* 0x001fc800078e8005 */
[----:B------:R-:W-:-:S13]  /*8120*/  ISETP.NE.AND P0, PT, R3, R2, PT ;  /* 0x000000020300720c */ /* 0x000fda0003f05270 */
[----:B------:R-:W-:Y:S05]  /*8130*/  @P0 BRA `(.L_x_21) ;  /* 0x0000000000500947 */ /* 0x000fea0003800000 */
[----:B------:R-:W-:Y:S02]  /*8140*/  SHF.R.U32.HI R5, RZ, 0x10, R5 ;  /* 0x00000010ff057819 */ /* 0x000fe40000011605 */
[----:B------:R-:W-:-:S04]  /*8150*/  SHF.R.U32.HI R2, RZ, 0x10, R0 ;  /* 0x00000010ff027819 */ /* 0x000fc80000011600 */
[----:B------:R-:W-:-:S04]  /*8160*/  LOP3.LUT R5, R5, R2, RZ, 0xc0, !PT ;  /* 0x0000000205057212 */ /* 0x000fc800078ec0ff */
[----:B------:R-:W-:-:S13]  /*8170*/  ISETP.NE.AND P0, PT, R5, R2, PT ;  /* 0x000000020500720c */ /* 0x000fda0003f05270 */
[----:B------:R-:W-:Y:S05]  /*8180*/  @P0 BRA `(.L_x_22) ;  /* 0x0000000000300947 */ /* 0x000fea0003800000 */
[----:B------:R-:W-:Y:S01]  /*8190*/  R2UR UR4, R0 ;  /* 0x00000000000472ca */ /* 0x000fe200000e0000 */
[----:B------:R-:W-:Y:S01]  /*81a0*/  VOTEU.ANY UR5, UPT, PT ;  /* 0x0000000000057886 */ /* 0x000fe200038e0100 */
[----:B------:R-:W0:Y:S01]  /*81b0*/  S2R R0, SR_LANEID ;  /* 0x0000000000007919 */ /* 0x000e220000000000 */
[----:B------:R-:W-:-:S10]  /*81c0*/  UFLO.U32 UR5, UR5 ;  /* 0x00000005000572bd */ /* 0x000fd400080e0000 */
[----:B------:R-:W-:-:S06]  /*81d0*/  ULOP3.LUT UR4, URZ, UR4, URZ, 0x33, !UPT ;  /* 0x00000004ff047292 */ /* 0x000fcc000f8e33ff */
[----:B------:R-:W-:-:S04]  /*81e0*/  MOV R2, UR4 ;  /* 0x0000000400027c02 */ /* 0x000fc80008000f00 */
[----:B------:R-:W1:Y:S02]  /*81f0*/  REDUX UR7, R2 ;  /* 0x00000000020773c4 */ /* 0x000e640000000000 */
[----:B------:R2:W-:Y:S01]  /*8200*/  UTCATOMSWS.AND URZ, UR4 ;  /* 0x0000000400ff79e3 */ /* 0x0005e20008000000 */
[----:B0-----:R-:W-:Y:S02]  /*8210*/  ISETP.EQ.U32.AND P0, PT, R0, UR5, PT ;  /* 0x0000000500007c0c */ /* 0x001fe4000bf02070 */
[----:B-1----:R-:W-:-:S11]  /*8220*/  MOV R0, UR7 ;  /* 0x0000000700007c02 */ /* 0x002fd60008000f00 */
[----:B------:R2:W-:Y:S01]  /*8230*/  @P0 ATOMS.AND RZ, [UR6], R0 ;  /* 0x00000000ffff098c */ /* 0x0005e2000a800006 */
[----:B------:R-:W-:Y:S05]  /*8240*/  BRA `(.L_x_20) ;  /* 0x0000000000147947 */ /* 0x000fea0003800000 */
.L_x_22:
[----:B------:R-:W-:-:S07]  /*8250*/  MOV R2, 0x8270 ;  /* 0x0000827000027802 */ /* 0x000fce0000000f00 */
[----:B------:R-:W-:Y:S05]  /*8260*/  CALL.REL.NOINC `($__internal_0_$__cuda_sm10x_tcgen05_guardrail_trap_col_being_dealloced_not_returned_by_alloc) ;  /* 0x0000000000447944 */ /* 0x000fea0003c00000 */
[----:B------:R-:W-:Y:S05]  /*8270*/  BRA `(.L_x_20) ;  /* 0x0000000000087947 */ /* 0x000fea0003800000 */
.L_x_21:
[----:B------:R-:W-:-:S07]  /*8280*/  MOV R2, 0x82a0 ;  /* 0x000082a000027802 */ /* 0x000fce0000000f00 */
[----:B------:R-:W-:Y:S05]  /*8290*/  CALL.REL.NOINC `($__internal_2_$__cuda_sm10x_tcgen05_guardrail_trap_unallocated_columns_being_dealloced) ;  /* 0x0000000000507944 */ /* 0x000fea0003c00000 */
.L_x_20:
[----:B------:R-:W-:Y:S01]  /*82a0*/  NOP ;  /* 0x0000000000007918 */ /* 0x000fe20000000000 */
[----:B--2---:R-:W-:Y:S05]  /*82b0*/  EXIT ;  /* 0x000000000000794d */ /* 0x004fea0003800000 */
.L_x_8:
[----:B------:R-:W1:Y:S02]  /*82c0*/  SYNCS.PHASECHK.TRANS64.TRYWAIT P4, [UR20+0x9000], RZ ;  /* 0x009000ffff0075a7 */ /* 0x000e640008081114 */
[----:B-1----:R-:W-:Y:S05]  /*82d0*/  @!P4 BRA `(.L_x_8) ;  /* 0xfffffffc00f8c947 */ /* 0x002fea000383ffff */
[----:B------:R-:W-:Y:S05]  /*82e0*/  BRA `(.L_x_7) ;  /* 0xffffffa400787947 */ /* 0x000fea000383ffff */
.L_x_14:
[----:B------:R-:W1:Y:S02]  /*82f0*/  SYNCS.PHASECHK.TRANS64.TRYWAIT P2, [UR20+0xb010], RZ ;  /* 0x00b010ffff0075a7 */ /* 0x000e640008041114 */
[----:B-1----:R-:W-:Y:S05]  /*8300*/  @!P2 BRA `(.L_x_14) ;  /* 0xfffffffc00f8a947 */ /* 0x002fea000383ffff */
[----:B------:R-:W-:Y:S05]  /*8310*/  BRA `(.L_x_23) ;  /* 0xffffffc000707947 */ /* 0x000fea000383ffff */
.L_x_15:
[----:B------:R-:W1:Y:S02]  /*8320*/  SYNCS.PHASECHK.TRANS64.TRYWAIT P2, [UR23], R36 ;  /* 0x00000024ff0075a7 */ /* 0x000e640008041117 */
[----:B-1----:R-:W-:Y:S05]  /*8330*/  @!P2 BRA `(.L_x_15) ;  /* 0xfffffffc00f8a947 */ /* 0x002fea000383ffff */
[----:B------:R-:W-:Y:S05]  /*8340*/  BRA `(.L_x_24) ;  /* 0xffffffc000887947 */ /* 0x000fea000383ffff */
.L_x_19:
[----:B------:R-:W1:Y:S02]  /*8350*/  SYNCS.PHASECHK.TRANS64.TRYWAIT P4, [UR23], R4 ;  /* 0x00000004ff0075a7 */ /* 0x000e640008081117 */
[----:B-1----:R-:W-:Y:S05]  /*8360*/  @!P4 BRA `(.L_x_19) ;  /* 0xfffffffc00f8c947 */ /* 0x002fea000383ffff */
[----:B------:R-:W-:Y:S05]  /*8370*/  BRA `(.L_x_18) ;  /* 0xffffffd8000c7947 */ /* 0x000fea000383ffff */
        .weak           $__internal_0_$__cuda_sm10x_tcgen05_guardrail_trap_col_being_dealloced_not_returned_by_alloc
        .type           $__internal_0_$__cuda_sm10x_tcgen05_guardrail_trap_col_being_dealloced_not_returned_by_alloc,@function
        .size           $__internal_0_$__cuda_sm10x_tcgen05_guardrail_trap_col_being_dealloced_not_returned_by_alloc,($__internal_1_$__cuda_sm10x_tcgen05_guardrail_trap_phase_invalid_during_alloc - $__internal_0_$__cuda_sm10x_tcgen05_guardrail_trap_col_being_dealloced_not_returned_by_alloc)
$__internal_0_$__cuda_sm10x_tcgen05_guardrail_trap_col_being_dealloced_not_returned_by_alloc:
[----:B------:R-:W-:Y:S05]  /*8380*/  BPT.TRAP 0x1 ;  /* 0x000000040000795c */ /* 0x000fea0000300000 */
[----:B------:R-:W-:-:S04]  /*8390*/  MOV R3, 0x0 ;  /* 0x0000000000037802 */ /* 0x000fc80000000f00 */
[----:B------:R-:W-:Y:S05]  /*83a0*/  RET.REL.NODEC R2 `(attn_fwd) ;  /* 0xffffff7c02147950 */ /* 0x000fea0003c3ffff */
        .weak           $__internal_1_$__cuda_sm10x_tcgen05_guardrail_trap_phase_invalid_during_alloc
        .type           $__internal_1_$__cuda_sm10x_tcgen05_guardrail_trap_phase_invalid_during_alloc,@function
        .size           $__internal_1_$__cuda_sm10x_tcgen05_guardrail_trap_phase_invalid_during_alloc,($__internal_2_$__cuda_sm10x_tcgen05_guardrail_trap_unallocated_columns_being_dealloced - $__internal_1_$__cuda_sm10x_tcgen05_guardrail_trap_phase_invalid_during_alloc)
$__internal_1_$__cuda_sm10x_tcgen05_guardrail_trap_phase_invalid_during_alloc:
[----:B------:R-:W-:Y:S05]  /*83b0*/  BPT.TRAP 0x1 ;  /* 0x000000040000795c */ /* 0x000fea0000300000 */
[----:B------:R-:W-:-:S04]  /*83c0*/  HFMA2 R3, -RZ, RZ, 0, 0 ;  /* 0x00000000ff037431 */ /* 0x000fc800000001ff */
[----:B------:R-:W-:Y:S05]  /*83d0*/  RET.REL.NODEC R2 `(attn_fwd) ;  /* 0xffffff7c02087950 */ /* 0x000fea0003c3ffff */
        .weak           $__internal_2_$__cuda_sm10x_tcgen05_guardrail_trap_unallocated_columns_being_dealloced
        .type           $__internal_2_$__cuda_sm10x_tcgen05_guardrail_trap_unallocated_columns_being_dealloced,@function
        .size           $__internal_2_$__cuda_sm10x_tcgen05_guardrail_trap_unallocated_columns_being_dealloced,(.L_x_28 - $__internal_2_$__cuda_sm10x_tcgen05_guardrail_trap_unallocated_columns_being_dealloced)
$__internal_2_$__cuda_sm10x_tcgen05_guardrail_trap_unallocated_columns_being_dealloced:
[----:B------:R-:W-:Y:S05]  /*83e0*/  BPT.TRAP 0x1 ;  /* 0x000000040000795c */ /* 0x000fea0000300000 */
[----:B------:R-:W-:-:S04]  /*83f0*/  MOV R3, 0x0 ;  /* 0x0000000000037802 */ /* 0x000fc80000000f00 */
[----:B------:R-:W-:Y:S05]  /*8400*/  RET.REL.NODEC R2 `(attn_fwd) ;  /* 0xffffff7802fc7950 */ /* 0x000fea0003c3ffff */
.L_x_25:
[----:B------:R-:W-:-:S00]  /*8410*/  BRA `(.L_x_25) ;  /* 0xfffffffc00fc7947 */ /* 0x000fc0000383ffff */
[----:B------:R-:W-:-:S00]  /*8420*/  NOP ;  /* 0x0000000000007918 */ /* 0x000fc00000000000 */
        /* <DEDUP_REMOVED lines=13> */
.L_x_28:


//--------------------- .nv.global.init           --------------------------
	.section	.nv.global.init,"aw",@progbits
.nv.global.init:
	.type		_$_str,@object
	.size		_$_str,(.L_3 - _$_str)
_$_str:
        /*0000*/ 	.byte	0x5f, 0x5f, 0x43, 0x55, 0x44, 0x41, 0x5f, 0x46, 0x54, 0x5a, 0x00
.L_3:


//--------------------- .nv.shared.attn_fwd       --------------------------
	.section	.nv.shared.attn_fwd,"aw",@nobits
	.sectionflags	@""
	.align	16
	.zero		1024


//--------------------- .nv.shared.reserved.0     --------------------------
	.section	.nv.shared.reserved.0,"aw",@nobits
	.align	8
	.weak		__nv_reservedSMEM_offset_0_alias
	.size		__nv_reservedSMEM_offset_0_alias, 0, 64
	.other		__nv_reservedSMEM_offset_0_alias,@"STO_CUDA_RESERVED_SHARED STV_DEFAULT"
__nv_reservedSMEM_offset_0_alias:
	.zero		0
.nv.shared.reserved.0:
	.zero		64
	.weak		__nv_reservedSMEM_allocation_phase
	.type		__nv_reservedSMEM_allocation_phase,@object
	.size		__nv_reservedSMEM_allocation_phase,(.L_0 - __nv_reservedSMEM_allocation_phase)
__nv_reservedSMEM_allocation_phase:
	.zero		1
.L_0:
	.zero		7
	.weak		__nv_reservedSMEM_devtool_atexit_pc
	.type		__nv_reservedSMEM_devtool_atexit_pc,@object
	.size		__nv_reservedSMEM_devtool_atexit_pc,(__nv_reservedSMEM_allocation_mask - __nv_reservedSMEM_devtool_atexit_pc)
__nv_reservedSMEM_devtool_atexit_pc:
	.zero		8
	.weak		__nv_reservedSMEM_allocation_mask
	.type		__nv_reservedSMEM_allocation_mask,@object
	.size		__nv_reservedSMEM_allocation_mask,(.L_2 - __nv_reservedSMEM_allocation_mask)
__nv_reservedSMEM_allocation_mask:
	.zero		4
.L_2:


//--------------------- .nv.constant0.attn_fwd    --------------------------
	.section	.nv.constant0.attn_fwd,"a",@progbits
	.sectionflags	@""
	.align	4
.nv.constant0.attn_fwd:
	.zero		1032


//--------------------- SYMBOLS --------------------------

	.type		.nv.reservedSmem.offset0,@object
	.size		.nv.reservedSmem.offset0,0x4
	.type		.nv.reservedSmem.cap,@object
	.size		.nv.reservedSmem.cap,0x4
